def attn_fwd(
    Q,
    K,
    V,
    Out,
    Lse,
    sm_scale,
    stride_qz,
    stride_qh,
    stride_qm,
    stride_qk,
    stride_kz,
    stride_kh,
    stride_kn,
    stride_kk,
    stride_vz,
    stride_vh,
    stride_vn,
    stride_vk,
    stride_oz,
    stride_oh,
    stride_om,
    stride_ok,
    seqlen_q,
    seqlen_k,
    BLOCK_M: tl.constexpr,
    BLOCK_N: tl.constexpr,
    HEAD_DIM: tl.constexpr,
    CAUSAL: tl.constexpr,
):
    start_m = tl.program_id(0)
    off_hz = tl.program_id(1)
    q_off = off_hz * stride_qh
    k_off = off_hz * stride_kh
    v_off = off_hz * stride_vh
    offs_m = start_m * BLOCK_M + tl.arange(0, BLOCK_M)
    offs_d = tl.arange(0, HEAD_DIM)
    offs_n = tl.arange(0, BLOCK_N)
    q_ptrs = Q + q_off + offs_m[:, None] * stride_qm + offs_d[None, :] * stride_qk
    k_ptrs = K + k_off + offs_d[:, None] * stride_kk + offs_n[None, :] * stride_kn
    v_ptrs = V + v_off + offs_n[:, None] * stride_vn + offs_d[None, :] * stride_vk
    m_i = tl.full([BLOCK_M], float("-inf"), dtype=tl.float32)
    l_i = tl.zeros([BLOCK_M], dtype=tl.float32) + 1.0
    acc = tl.zeros([BLOCK_M, HEAD_DIM], dtype=tl.float32)
    q = tl.load(q_ptrs)
    acc, l_i, m_i = _attn_fwd_inner(
        acc,
        l_i,
        m_i,
        q,
        k_ptrs,
        v_ptrs,
        sm_scale,
        stride_kn,
        stride_vn,
        start_m,
        seqlen_k,
        BLOCK_M,
        BLOCK_N,
        HEAD_DIM,
        CAUSAL,
    )
    acc = acc / l_i[:, None]
    lse = m_i + tl.math.log2(l_i) / 1.4426950408889634
    o_ptrs = (
        Out
        + off_hz * stride_oh
        + offs_m[:, None] * stride_om
        + offs_d[None, :] * stride_ok
    )
    tl.store(o_ptrs, acc.to(Out.dtype.element_ty))
    tl.store(Lse + off_hz * seqlen_q + offs_m, lse)

# config = {"BLOCK_M": 128, "BLOCK_N": 128, "HEAD_DIM": 128, "arch": "sm_100", "causal": false, "dtype": "fp16", "num_stages": 2, "num_warps": 8}
# arch = sm_100


// ===== COMPILED SASS (sm_100a) =====

	.target	sm_100a

	.elftype	@"ET_EXEC"


//--------------------- .note.nv.tkinfo           --------------------------
	.section	.note.nv.tkinfo,"",@"SHT_NOTE"
	.sectionflags	@"SHF_NOTE_NV_TKINFO"
	.tkinfo
        /*0018*/ 	.word	0x00000081
        /*0030*/ 	.string	""
        /*0030*/ 	.string	"ptxas-blackwell"
        /*0030*/ 	.string	"Cuda compilation tools, release 12.9, V12.9.86"
        /*0030*/ 	.string	"Build cuda_12.9.r12.9/compiler.36037853_0"
        /*0030*/ 	.string	"-v  -suppress-debug-info  -lineinfo  -arch sm_100a "



//--------------------- .note.nv.cuver            --------------------------
	.section	.note.nv.cuver,"",@"SHT_NOTE"
	.sectionflags	@"SHF_NOTE_NV_CUVER"
        /*0018*/ 	.short	0x0001
        /*001a*/ 	.short	0x0064
        /*001c*/ 	.short	0x0001
        /*001e*/ 	.short	0x0000
        /*0020*/ 	.short	0x0001
        /*0022*/ 	.short	0x0000


//--------------------- .nv.info                  --------------------------
	.section	.nv.info,"",@"SHT_CUDA_INFO"
	.align	4


	//----- nvinfo : EIATTR_REGCOUNT
	.align		4
        /*0000*/ 	.byte	0x04, 0x2f
        /*0002*/ 	.short	(.L_5 - .L_4)
	.align		4
.L_4:
        /*0004*/ 	.word	index@(attn_fwd)
        /*0008*/ 	.word	0x000000ff


	//----- nvinfo : EIATTR_FRAME_SIZE
	.align		4
.L_5:
        /*000c*/ 	.byte	0x04, 0x11
        /*000e*/ 	.short	(.L_7 - .L_6)
	.align		4
.L_6:
        /*0010*/ 	.word	index@($__internal_2_$__cuda_sm10x_tcgen05_guardrail_trap_unallocated_columns_being_dealloced)
        /*0014*/ 	.word	0x000001e0


	//----- nvinfo : EIATTR_FRAME_SIZE
	.align		4
.L_7:
        /*0018*/ 	.byte	0x04, 0x11
        /*001a*/ 	.short	(.L_9 - .L_8)
	.align		4
.L_8:
        /*001c*/ 	.word	index@($__internal_1_$__cuda_sm10x_tcgen05_guardrail_trap_phase_invalid_during_alloc)
        /*0020*/ 	.word	0x000001e0


	//----- nvinfo : EIATTR_FRAME_SIZE
	.align		4
.L_9:
        /*0024*/ 	.byte	0x04, 0x11
        /*0026*/ 	.short	(.L_11 - .L_10)
	.align		4
.L_10:
        /*0028*/ 	.word	index@($__internal_0_$__cuda_sm10x_tcgen05_guardrail_trap_col_being_dealloced_not_returned_by_alloc)
        /*002c*/ 	.word	0x000001e0


	//----- nvinfo : EIATTR_FRAME_SIZE
	.align		4
.L_11:
        /*0030*/ 	.byte	0x04, 0x11
        /*0032*/ 	.short	(.L_13 - .L_12)
	.align		4
.L_12:
        /*0034*/ 	.word	index@(attn_fwd)
        /*0038*/ 	.word	0x000001e0


	//----- nvinfo : EIATTR_MIN_STACK_SIZE
	.align		4
.L_13:
        /*003c*/ 	.byte	0x04, 0x12
        /*003e*/ 	.short	(.L_15 - .L_14)
	.align		4
.L_14:
        /*0040*/ 	.word	index@(attn_fwd)
        /*0044*/ 	.word	0x000001e0
.L_15:


//--------------------- .nv.info.attn_fwd         --------------------------
	.section	.nv.info.attn_fwd,"",@"SHT_CUDA_INFO"
	.sectionflags	@""
	.align	4


	//----- nvinfo : EIATTR_CUDA_API_VERSION
	.align		4
        /*0000*/ 	.byte	0x04, 0x37
        /*0002*/ 	.short	(.L_17 - .L_16)
.L_16:
        /*0004*/ 	.word	0x00000081


	//----- nvinfo : EIATTR_KPARAM_INFO
	.align		4
.L_17:
        /*0008*/ 	.byte	0x04, 0x17
        /*000a*/ 	.short	(.L_19 - .L_18)
.L_18:
        /*000c*/ 	.word	0x00000000
        /*0010*/ 	.short	0x0019
        /*0012*/ 	.short	0x0080
        /*0014*/ 	.byte	0x00, 0xf4, 0x21, 0x00


	//----- nvinfo : EIATTR_KPARAM_INFO
	.align		4
.L_19:
        /*0018*/ 	.byte	0x04, 0x17
        /*001a*/ 	.short	(.L_21 - .L_20)
.L_20:
        /*001c*/ 	.word	0x00000000
        /*0020*/ 	.short	0x0018
        /*0022*/ 	.short	0x0078
        /*0024*/ 	.byte	0x00, 0xf4, 0x21, 0x00


	//----- nvinfo : EIATTR_KPARAM_INFO
	.align		4
.L_21:
        /*0028*/ 	.byte	0x04, 0x17
        /*002a*/ 	.short	(.L_23 - .L_22)
.L_22:
        /*002c*/ 	.word	0x00000000
        /*0030*/ 	.short	0x0017
        /*0032*/ 	.short	0x0070
        /*0034*/ 	.byte	0x00, 0xf0, 0x11, 0x00


	//----- nvinfo : EIATTR_KPARAM_INFO
	.align		4
.L_23:
        /*0038*/ 	.byte	0x04, 0x17
        /*003a*/ 	.short	(.L_25 - .L_24)
.L_24:
        /*003c*/ 	.word	0x00000000
        /*0040*/ 	.short	0x0016
        /*0042*/ 	.short	0x006c
        /*0044*/ 	.byte	0x00, 0xf0, 0x11, 0x00


	//----- nvinfo : EIATTR_KPARAM_INFO
	.align		4
.L_25:
        /*0048*/ 	.byte	0x04, 0x17
        /*004a*/ 	.short	(.L_27 - .L_26)
.L_26:
        /*004c*/ 	.word	0x00000000
        /*0050*/ 	.short	0x0015
        /*0052*/ 	.short	0x0068
        /*0054*/ 	.byte	0x00, 0xf0, 0x11, 0x00


	//----- nvinfo : EIATTR_KPARAM_INFO
	.align		4
.L_27:
        /*0058*/ 	.byte	0x04, 0x17
        /*005a*/ 	.short	(.L_29 - .L_28)
.L_28:
        /*005c*/ 	.word	0x00000000
        /*0060*/ 	.short	0x0014
        /*0062*/ 	.short	0x0064
        /*0064*/ 	.byte	0x00, 0xf0, 0x11, 0x00


	//----- nvinfo : EIATTR_KPARAM_INFO
	.align		4
.L_29:
        /*0068*/ 	.byte	0x04, 0x17
        /*006a*/ 	.short	(.L_31 - .L_30)
.L_30:
        /*006c*/ 	.word	0x00000000
        /*0070*/ 	.short	0x0013
        /*0072*/ 	.short	0x0060
        /*0074*/ 	.byte	0x00, 0xf0, 0x11, 0x00


	//----- nvinfo : EIATTR_KPARAM_INFO
	.align		4
.L_31:
        /*0078*/ 	.byte	0x04, 0x17
        /*007a*/ 	.short	(.L_33 - .L_32)
.L_32:
        /*007c*/ 	.word	0x00000000
        /*0080*/ 	.short	0x0012
        /*0082*/ 	.short	0x005c
        /*0084*/ 	.byte	0x00, 0xf0, 0x11, 0x00


	//----- nvinfo : EIATTR_KPARAM_INFO
	.align		4
.L_33:
        /*0088*/ 	.byte	0x04, 0x17
        /*008a*/ 	.short	(.L_35 - .L_34)
.L_34:
        /*008c*/ 	.word	0x00000000
        /*0090*/ 	.short	0x0011
        /*0092*/ 	.short	0x0058
        /*0094*/ 	.byte	0x00, 0xf0, 0x11, 0x00


	//----- nvinfo : EIATTR_KPARAM_INFO
	.align		4
.L_35:
        /*0098*/ 	.byte	0x04, 0x17
        /*009a*/ 	.short	(.L_37 - .L_36)
.L_36:
        /*009c*/ 	.word	0x00000000
        /*00a0*/ 	.short	0x0010
        /*00a2*/ 	.short	0x0054
        /*00a4*/ 	.byte	0x00, 0xf0, 0x11, 0x00


	//----- nvinfo : EIATTR_KPARAM_INFO
	.align		4
.L_37:
        /*00a8*/ 	.byte	0x04, 0x17
        /*00aa*/ 	.short	(.L_39 - .L_38)
.L_38:
        /*00ac*/ 	.word	0x00000000
        /*00b0*/ 	.short	0x000f
        /*00b2*/ 	.short	0x0050
        /*00b4*/ 	.byte	0x00, 0xf0, 0x11, 0x00


	//----- nvinfo : EIATTR_KPARAM_INFO
	.align		4
.L_39:
        /*00b8*/ 	.byte	0x04, 0x17
        /*00ba*/ 	.short	(.L_41 - .L_40)
.L_40:
        /*00bc*/ 	.word	0x00000000
        /*00c0*/ 	.short	0x000e
        /*00c2*/ 	.short	0x004c
        /*00c4*/ 	.byte	0x00, 0xf0, 0x11, 0x00


	//----- nvinfo : EIATTR_KPARAM_INFO
	.align		4
.L_41:
        /*00c8*/ 	.byte	0x04, 0x17
        /*00ca*/ 	.short	(.L_43 - .L_42)
.L_42:
        /*00cc*/ 	.word	0x00000000
        /*00d0*/ 	.short	0x000d
        /*00d2*/ 	.short	0x0048
        /*00d4*/ 	.byte	0x00, 0xf0, 0x11, 0x00


	//----- nvinfo : EIATTR_KPARAM_INFO
	.align		4
.L_43:
        /*00d8*/ 	.byte	0x04, 0x17
        /*00da*/ 	.short	(.L_45 - .L_44)
.L_44:
        /*00dc*/ 	.word	0x00000000
        /*00e0*/ 	.short	0x000c
        /*00e2*/ 	.short	0x0044
        /*00e4*/ 	.byte	0x00, 0xf0, 0x11, 0x00


	//----- nvinfo : EIATTR_KPARAM_INFO
	.align		4
.L_45:
        /*00e8*/ 	.byte	0x04, 0x17
        /*00ea*/ 	.short	(.L_47 - .L_46)
.L_46:
        /*00ec*/ 	.word	0x00000000
        /*00f0*/ 	.short	0x000b
        /*00f2*/ 	.short	0x0040
        /*00f4*/ 	.byte	0x00, 0xf0, 0x11, 0x00


	//----- nvinfo : EIATTR_KPARAM_INFO
	.align		4
.L_47:
        /*00f8*/ 	.byte	0x04, 0x17
        /*00fa*/ 	.short	(.L_49 - .L_48)
.L_48:
        /*00fc*/ 	.word	0x00000000
        /*0100*/ 	.short	0x000a
        /*0102*/ 	.short	0x003c
        /*0104*/ 	.byte	0x00, 0xf0, 0x11, 0x00


	//----- nvinfo : EIATTR_KPARAM_INFO
	.align		4
.L_49:
        /*0108*/ 	.byte	0x04, 0x17
        /*010a*/ 	.short	(.L_51 - .L_50)
.L_50:
        /*010c*/ 	.word	0x00000000
        /*0110*/ 	.short	0x0009
        /*0112*/ 	.short	0x0038
        /*0114*/ 	.byte	0x00, 0xf0, 0x11, 0x00


	//----- nvinfo : EIATTR_KPARAM_INFO
	.align		4
.L_51:
        /*0118*/ 	.byte	0x04, 0x17
        /*011a*/ 	.short	(.L_53 - .L_52)
.L_52:
        /*011c*/ 	.word	0x00000000
        /*0120*/ 	.short	0x0008
        /*0122*/ 	.short	0x0034
        /*0124*/ 	.byte	0x00, 0xf0, 0x11, 0x00


	//----- nvinfo : EIATTR_KPARAM_INFO
	.align		4
.L_53:
        /*0128*/ 	.byte	0x04, 0x17
        /*012a*/ 	.short	(.L_55 - .L_54)
.L_54:
        /*012c*/ 	.word	0x00000000
        /*0130*/ 	.short	0x0007
        /*0132*/ 	.short	0x0030
        /*0134*/ 	.byte	0x00, 0xf0, 0x11, 0x00


	//----- nvinfo : EIATTR_KPARAM_INFO
	.align		4
.L_55:
        /*0138*/ 	.byte	0x04, 0x17
        /*013a*/ 	.short	(.L_57 - .L_56)
.L_56:
        /*013c*/ 	.word	0x00000000
        /*0140*/ 	.short	0x0006
        /*0142*/ 	.short	0x002c
        /*0144*/ 	.byte	0x00, 0xf0, 0x11, 0x00


	//----- nvinfo : EIATTR_KPARAM_INFO
	.align		4
.L_57:
        /*0148*/ 	.byte	0x04, 0x17
        /*014a*/ 	.short	(.L_59 - .L_58)
.L_58:
        /*014c*/ 	.word	0x00000000
        /*0150*/ 	.short	0x0005
        /*0152*/ 	.short	0x0028
        /*0154*/ 	.byte	0x00, 0xf0, 0x11, 0x00


	//----- nvinfo : EIATTR_KPARAM_INFO
	.align		4
.L_59:
        /*0158*/ 	.byte	0x04, 0x17
        /*015a*/ 	.short	(.L_61 - .L_60)
.L_60:
        /*015c*/ 	.word	0x00000000
        /*0160*/ 	.short	0x0004
        /*0162*/ 	.short	0x0020
        /*0164*/ 	.byte	0x00, 0xf4, 0x21, 0x00


	//----- nvinfo : EIATTR_KPARAM_INFO
	.align		4
.L_61:
        /*0168*/ 	.byte	0x04, 0x17
        /*016a*/ 	.short	(.L_63 - .L_62)
.L_62:
        /*016c*/ 	.word	0x00000000
        /*0170*/ 	.short	0x0003
        /*0172*/ 	.short	0x0018
        /*0174*/ 	.byte	0x00, 0xf4, 0x21, 0x00


	//----- nvinfo : EIATTR_KPARAM_INFO
	.align		4
.L_63:
        /*0178*/ 	.byte	0x04, 0x17
        /*017a*/ 	.short	(.L_65 - .L_64)
.L_64:
        /*017c*/ 	.word	0x00000000
        /*0180*/ 	.short	0x0002
        /*0182*/ 	.short	0x0010
        /*0184*/ 	.byte	0x00, 0xf4, 0x21, 0x00


	//----- nvinfo : EIATTR_KPARAM_INFO
	.align		4
.L_65:
        /*0188*/ 	.byte	0x04, 0x17
        /*018a*/ 	.short	(.L_67 - .L_66)
.L_66:
        /*018c*/ 	.word	0x00000000
        /*0190*/ 	.short	0x0001
        /*0192*/ 	.short	0x0008
        /*0194*/ 	.byte	0x00, 0xf4, 0x21, 0x00


	//----- nvinfo : EIATTR_KPARAM_INFO
	.align		4
.L_67:
        /*0198*/ 	.byte	0x04, 0x17
        /*019a*/ 	.short	(.L_69 - .L_68)
.L_68:
        /*019c*/ 	.word	0x00000000
        /*01a0*/ 	.short	0x0000
        /*01a2*/ 	.short	0x0000
        /*01a4*/ 	.byte	0x00, 0xf4, 0x21, 0x00


	//----- nvinfo : EIATTR_AT_ENTRY_FRAGMENTS
	.align		4
.L_69:
        /*01a8*/ 	.byte	0x04, 0x4f
        /*01aa*/ 	.short	(.L_71 - .L_70)


	//   ....[0]....
.L_70:
        /*01ac*/ 	.word	0x00000004


	//----- nvinfo : EIATTR_RESERVED_SMEM_USED
	.align		4
.L_71:
        /*01b0*/ 	.byte	0x01, 0x41
	.zero		2


	//----- nvinfo : EIATTR_SPARSE_MMA_MASK
	.align		4
        /*01b4*/ 	.byte	0x03, 0x50
        /*01b6*/ 	.short	0x0000


	//----- nvinfo : EIATTR_TCGEN05_1CTA_USED
	.align		4
        /*01b8*/ 	.byte	0x01, 0x51
	.zero		2


	//----- nvinfo : EIATTR_MAXREG_COUNT
	.align		4
        /*01bc*/ 	.byte	0x03, 0x1b
        /*01be*/ 	.short	0x00ff


	//----- nvinfo : EIATTR_NUM_BARRIERS
	.align		4
        /*01c0*/ 	.byte	0x02, 0x4c
        /*01c2*/ 	.byte	0x01
	.zero		1


	//----- nvinfo : EIATTR_ANNOTATIONS
	.align		4
        /*01c4*/ 	.byte	0x04, 0x55
        /*01c6*/ 	.short	(.L_73 - .L_72)


	//   ....[0]....
.L_72:
        /*01c8*/ 	.word	0x00000001
        /*01cc*/ 	.byte	0x80, 0x1e, 0x00, 0x00, 0x01, 0x00, 0x00, 0x00, 0xb0, 0x1e, 0x00, 0x00, 0x01, 0x00, 0x00, 0x00
        /* <DEDUP_REMOVED lines=78> */
        /*06bc*/ 	.byte	0xd0, 0x87, 0x00, 0x00, 0x01, 0x00, 0x00, 0x00, 0x10, 0x88, 0x00, 0x00


	//----- nvinfo : EIATTR_INT_WARP_WIDE_INSTR_OFFSETS
	.align		4
.L_73:
        /*06c8*/ 	.byte	0x04, 0x31
        /*06ca*/ 	.short	(.L_75 - .L_74)


	//   ....[0]....
.L_74:
        /*06cc*/ 	.word	0x00002650


	//   ....[1]....
        /*06d0*/ 	.word	0x00002660


	//   ....[2]....
        /*06d4*/ 	.word	0x000032b0


	//   ....[3]....
        /*06d8*/ 	.word	0x00003330


	//   ....[4]....
        /*06dc*/ 	.word	0x00008df0


	//   ....[5]....
        /*06e0*/ 	.word	0x0000e6f0


	//   ....[6]....
        /*06e4*/ 	.word	0x0000e740


	//----- nvinfo : EIATTR_COOP_GROUP_MASK_REGIDS
	.align		4
.L_75:
        /*06e8*/ 	.byte	0x04, 0x29
        /*06ea*/ 	.short	(.L_77 - .L_76)


	//   ....[0]....
.L_76:
        /*06ec*/ 	.word	0xffffffff


	//   ....[1]....
        /*06f0*/ 	.word	0xffffffff


	//   ....[2]....
        /*06f4*/ 	.word	0xffffffff


	//   ....[3]....
        /*06f8*/ 	.word	0xffffffff


	//   ....[4]....
        /*06fc*/ 	.word	0xffffffff


	//   ....[5]....
        /*0700*/ 	.word	0xffffffff


	//   ....[6]....
        /*0704*/ 	.word	0xffffffff


	//   ....[7]....
        /*0708*/ 	.word	0xffffffff


	//----- nvinfo : EIATTR_COOP_GROUP_INSTR_OFFSETS
	.align		4
.L_77:
        /*070c*/ 	.byte	0x04, 0x28
        /*070e*/ 	.short	(.L_79 - .L_78)


	//   ....[0]....
.L_78:
        /*0710*/ 	.word	0x00000060


	//   ....[1]....
        /*0714*/ 	.word	0x00000320


	//   ....[2]....
        /*0718*/ 	.word	0x00004580


	//   ....[3]....
        /*071c*/ 	.word	0x00006230


	//   ....[4]....
        /*0720*/ 	.word	0x00009700


	//   ....[5]....
        /*0724*/ 	.word	0x0000a7a0


	//   ....[6]....
        /*0728*/ 	.word	0x0000e580


	//   ....[7]....
        /*072c*/ 	.word	0x0000e7f0


	//----- nvinfo : EIATTR_VRC_CTA_INIT_COUNT
	.align		4
.L_79:
        /*0730*/ 	.byte	0x02, 0x4a
        /*0732*/ 	.byte	0x80
	.zero		1


	//----- nvinfo : EIATTR_MBARRIER_INSTR_OFFSETS
	.align		4
        /*0734*/ 	.byte	0x04, 0x39
        /*0736*/ 	.short	(.L_81 - .L_80)


	//   ....[0]....
.L_80:
        /*0738*/ 	.word	0x00002e60
        /*073c*/ 	.word	0x000000ff
        /*0740*/ 	.word	0x00000000
        /*0744*/ 	.short	0x0100
        /*0746*/ 	.byte	0x0a
	.zero		1


	//   ....[1]....
        /*0748*/ 	.word	0x00003320
        /*074c*/ 	.word	0x000000ff
        /*0750*/ 	.word	0x00020008
        /*0754*/ 	.short	0x0100
        /*0756*/ 	.byte	0x07
	.zero		1


	//   ....[2]....
        /*0758*/ 	.word	0x00003790
        /*075c*/ 	.word	0x000000ff
        /*0760*/ 	.word	0x00010000
        /*0764*/ 	.short	0x0100
        /*0766*/ 	.byte	0x07
	.zero		1


	//   ....[3]....
        /*0768*/ 	.word	0x00003b40
        /*076c*/ 	.word	0x000000ff
        /*0770*/ 	.word	0x00010000
        /*0774*/ 	.short	0x010a
        /*0776*/ 	.byte	0x07
	.zero		1


	//   ....[4]....
        /*0778*/ 	.word	0x00003c00
        /*077c*/ 	.word	0x000000ff
        /*0780*/ 	.word	0x00010000
        /*0784*/ 	.short	0x0108
        /*0786*/ 	.byte	0x07
	.zero		1


	//   ....[5]....
        /*0788*/ 	.word	0x00008ea0
        /*078c*/ 	.word	0x000000ff
        /*0790*/ 	.word	0x00020010
        /*0794*/ 	.short	0x0100
        /*0796*/ 	.byte	0x07
	.zero		1


	//   ....[6]....
        /*0798*/ 	.word	0x00009080
        /*079c*/ 	.word	0x000000ff
        /*07a0*/ 	.word	0x00020010
        /*07a4*/ 	.short	0x010a
        /*07a6*/ 	.byte	0x07
	.zero		1


	//   ....[7]....
        /*07a8*/ 	.word	0x000090e0
        /*07ac*/ 	.word	0x000000ff
        /*07b0*/ 	.word	0x00020010
        /*07b4*/ 	.short	0x0108
        /*07b6*/ 	.byte	0x07
	.zero		1


	//   ....[8]....
        /*07b8*/ 	.word	0x0000a730
        /*07bc*/ 	.word	0x000000ff
        /*07c0*/ 	.word	0x00000000
        /*07c4*/ 	.short	0x010a
        /*07c6*/ 	.byte	0x0a
	.zero		1


	//   ....[9]....
        /*07c8*/ 	.word	0x0000be90
        /*07cc*/ 	.word	0x000000ff
        /*07d0*/ 	.word	0x00000000
        /*07d4*/ 	.short	0x010a
        /*07d6*/ 	.byte	0x0a
	.zero		1


	//   ....[10]....
        /*07d8*/ 	.word	0x0000bf30
        /*07dc*/ 	.word	0x000000ff
        /*07e0*/ 	.word	0x00020000
        /*07e4*/ 	.short	0x0108
        /*07e6*/ 	.byte	0x07
	.zero		1


	//   ....[11]....
        /*07e8*/ 	.word	0x0000bfe0
        /*07ec*/ 	.word	0x000000ff
        /*07f0*/ 	.word	0x00020008
        /*07f4*/ 	.short	0x0108
        /*07f6*/ 	.byte	0x07
	.zero		1


	//   ....[12]....
        /*07f8*/ 	.word	0x0000e810
        /*07fc*/ 	.word	0x000000ff
        /*0800*/ 	.word	0x00010000
        /*0804*/ 	.short	0x010a
        /*0806*/ 	.byte	0x07
	.zero		1


	//   ....[13]....
        /*0808*/ 	.word	0x0000e840
        /*080c*/ 	.word	0x000000ff
        /*0810*/ 	.word	0x00020010
        /*0814*/ 	.short	0x010a
        /*0816*/ 	.byte	0x07
	.zero		1


	//   ....[14]....
        /*0818*/ 	.word	0x0000e870
        /*081c*/ 	.word	0x000000ff
        /*0820*/ 	.word	0x00000000
        /*0824*/ 	.short	0x010a
        /*0826*/ 	.byte	0x0a
	.zero		1


	//   ....[15]....
        /*0828*/ 	.word	0x0000e8a0
        /*082c*/ 	.word	0x000000ff
        /*0830*/ 	.word	0x00000000
        /*0834*/ 	.short	0x010a
        /*0836*/ 	.byte	0x0a
	.zero		1


	//----- nvinfo : EIATTR_NUM_MBARRIERS
	.align		4
.L_81:
        /*0838*/ 	.byte	0x03, 0x38
        /*083a*/ 	.short	0xffff


	//----- nvinfo : EIATTR_EXIT_INSTR_OFFSETS
	.align		4
        /*083c*/ 	.byte	0x04, 0x1c
        /*083e*/ 	.short	(.L_83 - .L_82)


	//   ....[0]....
.L_82:
        /*0840*/ 	.word	0x0000e800


	//----- nvinfo : EIATTR_REQNTID
	.align		4
.L_83:
        /*0844*/ 	.byte	0x04, 0x10
        /*0846*/ 	.short	(.L_85 - .L_84)
.L_84:
        /*0848*/ 	.word	0x00000100
        /*084c*/ 	.word	0x00000001
        /*0850*/ 	.word	0x00000001


	//----- nvinfo : EIATTR_CRS_STACK_SIZE
	.align		4
.L_85:
        /*0854*/ 	.byte	0x04, 0x1e
        /*0856*/ 	.short	(.L_87 - .L_86)
.L_86:
        /*0858*/ 	.word	0x00000000


	//----- nvinfo : EIATTR_CBANK_PARAM_SIZE
	.align		4
.L_87:
        /*085c*/ 	.byte	0x03, 0x19
        /*085e*/ 	.short	0x0088


	//----- nvinfo : EIATTR_PARAM_CBANK
	.align		4
        /*0860*/ 	.byte	0x04, 0x0a
        /*0862*/ 	.short	(.L_89 - .L_88)
	.align		4
.L_88:
        /*0864*/ 	.word	index@(.nv.constant0.attn_fwd)
        /*0868*/ 	.short	0x0380
        /*086a*/ 	.short	0x0088


	//----- nvinfo : EIATTR_SW_WAR
	.align		4
.L_89:
        /*086c*/ 	.byte	0x04, 0x36
        /*086e*/ 	.short	(.L_91 - .L_90)
.L_90:
        /*0870*/ 	.word	0x00000008
.L_91:


//--------------------- .nv.compat                --------------------------
	.section	.nv.compat,"",@"SHT_CUDA_COMPAT_INFO"
	.align	4
        /*0000*/ 	.byte	0x02, 0x02, 0x02, 0x00, 0x02, 0x05, 0x05, 0x00, 0x02, 0x03, 0x00, 0x00, 0x02, 0x06, 0x01, 0x00


//--------------------- .nv.callgraph             --------------------------
	.section	.nv.callgraph,"",@"SHT_CUDA_CALLGRAPH"
	.align	4
	.sectionentsize	8
	.align		4
        /*0000*/ 	.word	0x00000000
	.align		4
        /*0004*/ 	.word	0xffffffff
	.align		4
        /*0008*/ 	.word	0x00000000
	.align		4
        /*000c*/ 	.word	0xfffffffe
	.align		4
        /*0010*/ 	.word	0x00000000
	.align		4
        /*0014*/ 	.word	0xfffffffd
	.align		4
        /*0018*/ 	.word	0x00000000
	.align		4
        /*001c*/ 	.word	0xfffffffc


//--------------------- .nv.constant4             --------------------------
	.section	.nv.constant4,"a",@progbits
	.align	8
	.align		8
.nv.constant4:
        /*0000*/ 	.dword	_$_str


//--------------------- .text.attn_fwd            --------------------------
	.section	.text.attn_fwd,"ax",@progbits
	.align	128
        .global         attn_fwd
        .type           attn_fwd,@function
        .size           attn_fwd,(.L_x_28 - attn_fwd)
        .other          attn_fwd,@"STO_CUDA_ENTRY STV_DEFAULT"
attn_fwd:
.text.attn_fwd:
[----:B------:R-:W0:Y:S01]  /*0000*/  LDC R1, c[0x0][0x37c] ;  /* 0x0000df00ff017b82 */ /* 0x000e220000000800 */
[----:B------:R-:W1:Y:S01]  /*0010*/  S2R R0, SR_TID.X ;  /* 0x0000000000007919 */ /* 0x000e620000002100 */
[----:B0-----:R-:W-:Y:S02]  /*0020*/  IADD3 R1, PT, PT, R1, -0x1e0, RZ ;  /* 0xfffffe2001017810 */ /* 0x001fe40007ffe0ff */
[----:B-1----:R-:W-:-:S13]  /*0030*/  ISETP.GE.U32.AND P0, PT, R0, 0x20, PT ;  /* 0x000000200000780c */ /* 0x002fda0003f06070 */
[----:B------:R-:W-:Y:S05]  /*0040*/  @P0 BRA `(.L_x_0) ;  /* 0x0000000000b80947 */ /* 0x000fea0003800000 */
[----:B------:R-:W0:Y:S01]  /*0050*/  S2UR UR6, SR_CgaCtaId ;  /* 0x00000000000679c3 */ /* 0x000e220000008800 */
[----:B------:R-:W-:Y:S01]  /*0060*/  NOP ;  /* 0x0000000000007918 */ /* 0x000fe20000000000 */
[----:B------:R-:W-:Y:S02]  /*0070*/  UMOV UR4, 0x40 ;  /* 0x0000004000047882 */ /* 0x000fe40000000000 */
[----:B0-----:R-:W-:-:S09]  /*0080*/  ULEA UR4, UR6, UR4, 0x18 ;  /* 0x0000000406047291 */ /* 0x001fd2000f8ec0ff */
[----:B------:R-:W0:Y:S01]  /*0090*/  LDS.U8 R0, [UR4] ;  /* 0x00000004ff007984 */ /* 0x000e220008000000 */
[----:B------:R-:W-:Y:S02]  /*00a0*/  UMOV UR4, 0x400 ;  /* 0x0000040000047882 */ /* 0x000fe40000000000 */
[----:B------:R-:W-:Y:S01]  /*00b0*/  ULEA UR4, UR6, UR4, 0x18 ;  /* 0x0000000406047291 */ /* 0x000fe2000f8ec0ff */
[----:B0-----:R-:W-:-:S13]  /*00c0*/  ISETP.NE.AND P1, PT, R0, RZ, PT ;  /* 0x000000ff0000720c */ /* 0x001fda0003f25270 */
[----:B------:R-:W-:Y:S05]  /*00d0*/  @P1 BRA `(.L_x_1) ;  /* 0x00000000007c1947 */ /* 0x000fea0003800000 */
[----:B------:R-:W-:-:S13]  /*00e0*/  ELECT P1, URZ, PT ;  /* 0x0000000000ff782f */ /* 0x000fda0003820000 */
[----:B------:R-:W-:Y:S05]  /*00f0*/  @!P1 BRA `(.L_x_2) ;  /* 0x0000000000849947 */ /* 0x000fea0003800000 */
[----:B------:R-:W-:Y:S01]  /*0100*/  UMOV UR5, 0x10 ;  /* 0x0000001000057882 */ /* 0x000fe20000000000 */
[----:B------:R-:W-:Y:S01]  /*0110*/  IMAD.MOV.U32 R4, RZ, RZ, 0x1 ;  /* 0x00000001ff047424 */ /* 0x000fe200078e00ff */
[----:B------:R-:W-:-:S03]  /*0120*/  MOV R5, 0xffff ;  /* 0x0000ffff00057802 */ /* 0x000fc60000000f00 */
[----:B------:R-:W-:Y:S04]  /*0130*/  DEPBAR.LE SB0, 0x36 ;  /* 0x00008d800000791a */ /* 0x000fe80000000000 */
[----:B------:R-:W0:Y:S02]  /*0140*/  UTCATOMSWS.FIND_AND_SET.ALIGN UP0, UR5, UR5 ;  /* 0x00000005000575e3 */ /* 0x000e240008000800 */
[----:B0-----:R-:W-:-:S04]  /*0150*/  PLOP3.LUT P1, PT, PT, PT, UP0, 0x80, 0x8 ;  /* 0x000000000008781c */ /* 0x001fc80003f2f008 */
[----:B------:R-:W-:-:S04]  /*0160*/  SEL R0, RZ, 0xffffffff, !P1 ;  /* 0xffffffffff007807 */ /* 0x000fc80004800000 */
[----:B------:R-:W-:Y:S01]  /*0170*/  ISETP.NE.AND P1, PT, R0, RZ, PT ;  /* 0x000000ff0000720c */ /* 0x000fe20003f25270 */
[----:B------:R-:W-:-:S12]  /*0180*/  IMAD.U32 R0, RZ, RZ, UR5 ;  /* 0x00000005ff007e24 */ /* 0x000fd8000f8e00ff */
[----:B------:R-:W-:Y:S05]  /*0190*/  @P1 BRA `(.L_x_3) ;  /* 0x0000000000241947 */ /* 0x000fea0003800000 */
.L_x_4:
[----:B------:R-:W-:Y:S05]  /*01a0*/  NANOSLEEP 0x64 ;  /* 0x000000640000795d */ /* 0x000fea0003800000 */
[----:B------:R-:W-:-:S05]  /*01b0*/  UMOV UR5, 0x10 ;  /* 0x0000001000057882 */ /* 0x000fca0000000000 */
[----:B------:R-:W-:Y:S04]  /*01c0*/  DEPBAR.LE SB0, 0x36 ;  /* 0x00008d800000791a */ /* 0x000fe80000000000 */
[----:B------:R-:W0:Y:S02]  /*01d0*/  UTCATOMSWS.FIND_AND_SET.ALIGN UP0, UR5, UR5 ;  /* 0x00000005000575e3 */ /* 0x000e240008000800 */
[----:B0-----:R-:W-:-:S04]  /*01e0*/  PLOP3.LUT P1, PT, PT, PT, UP0, 0x80, 0x8 ;  /* 0x000000000008781c */ /* 0x001fc80003f2f008 */
[----:B------:R-:W-:-:S04]  /*01f0*/  SEL R0, RZ, 0xffffffff, !P1 ;  /* 0xffffffffff007807 */ /* 0x000fc80004800000 */
[----:B------:R-:W-:Y:S02]  /*0200*/  ISETP.NE.AND P1, PT, R0, RZ, PT ;  /* 0x000000ff0000720c */ /* 0x000fe40003f25270 */
[----:B------:R-:W-:-:S11]  /*0210*/  MOV R0, UR5 ;  /* 0x0000000500007c02 */ /* 0x000fd60008000f00 */
[----:B------:R-:W-:Y:S05]  /*0220*/  @!P1 BRA `(.L_x_4) ;  /* 0xfffffffc00dc9947 */ /* 0x000fea000383ffff */
.L_x_3:
[C---:B------:R-:W-:Y:S01]  /*0230*/  VIADD R3, R0.reuse, 0x10 ;  /* 0x0000001000037836 */ /* 0x040fe20000000000 */
[----:B------:R-:W-:Y:S01]  /*0240*/  UMOV UR5, 0x50 ;  /* 0x0000005000057882 */ /* 0x000fe20000000000 */
[----:B------:R-:W-:Y:S01]  /*0250*/  SHF.L.U32 R2, R5, R0, RZ ;  /* 0x0000000005027219 */ /* 0x000fe200000006ff */
[----:B------:R-:W-:Y:S01]  /*0260*/  ULEA UR5, UR6, UR5, 0x18 ;  /* 0x0000000506057291 */ /* 0x000fe2000f8ec0ff */
[----:B------:R-:W-:Y:S02]  /*0270*/  SHF.L.U32 R0, R0, 0x5, RZ ;  /* 0x0000000500007819 */ /* 0x000fe400000006ff */
[----:B------:R-:W-:-:S04]  /*0280*/  SHF.L.U32 R3, R4, R3, RZ ;  /* 0x0000000304037219 */ /* 0x000fc800000006ff */
[----:B------:R-:W-:-:S05]  /*0290*/  LOP3.LUT R2, R3, R2, RZ, 0xfc, !PT ;  /* 0x0000000203027212 */ /* 0x000fca00078efcff */
[----:B------:R0:W-:Y:S04]  /*02a0*/  ATOMS.OR RZ, [UR5], R2 ;  /* 0x00000002ffff798c */ /* 0x0001e8000b000005 */
[----:B------:R0:W-:Y:S01]  /*02b0*/  STS [UR4], R0 ;  /* 0x00000000ff007988 */ /* 0x0001e20008000804 */
[----:B------:R-:W-:Y:S05]  /*02c0*/  BRA `(.L_x_2) ;  /* 0x0000000000107947 */ /* 0x000fea0003800000 */
.L_x_1:
[----:B------:R-:W-:Y:S01]  /*02d0*/  IMAD.MOV.U32 R0, RZ, RZ, -0x1 ;  /* 0xffffffffff007424 */ /* 0x000fe200078e00ff */
[----:B------:R-:W-:-:S04]  /*02e0*/  MOV R2, 0x310 ;  /* 0x0000031000027802 */ /* 0x000fc80000000f00 */
[----:B------:R0:W-:Y:S03]  /*02f0*/  STS [UR4], R0 ;  /* 0x00000000ff007988 */ /* 0x0001e60008000804 */
[----:B0-----:R-:W-:Y:S05]  /*0300*/  CALL.REL.NOINC `($__internal_1_$__cuda_sm10x_tcgen05_guardrail_trap_phase_invalid_during_alloc) ;  /* 0x000000e4007c7944 */ /* 0x001fea0003c00000 */
.L_x_2:
[----:B------:R-:W-:Y:S05]  /*0310*/  WARPSYNC.ALL ;  /* 0x0000000000007948 */ /* 0x000fea0003800000 */
[----:B------:R-:W-:Y:S01]  /*0320*/  NOP ;  /* 0x0000000000007918 */ /* 0x000fe20000000000 */
.L_x_0:
[----:B------:R-:W1:Y:S01]  /*0330*/  S2R R81, SR_TID.X ;  /* 0x0000000000517919 */ /* 0x000e620000002100 */
[----:B------:R-:W2:Y:S01]  /*0340*/  S2UR UR9, SR_CTAID.Y ;  /* 0x00000000000979c3 */ /* 0x000ea20000002600 */
[----:B------:R-:W2:Y:S01]  /*0350*/  LDCU.64 UR4, c[0x0][0x3b0] ;  /* 0x00007600ff0477ac */ /* 0x000ea20008000a00 */
[----:B------:R-:W3:Y:S01]  /*0360*/  S2R R3, SR_CTAID.X ;  /* 0x0000000000037919 */ /* 0x000ee20000002500 */
[----:B------:R-:W-:Y:S01]  /*0370*/  UMOV UR7, 0x400 ;  /* 0x0000040000077882 */ /* 0x000fe20000000000 */
[----:B------:R-:W4:Y:S04]  /*0380*/  LDCU.64 UR18, c[0x0][0x358] ;  /* 0x00006b00ff1277ac */ /* 0x000f280008000a00 */
[----:B------:R-:W0:Y:S08]  /*0390*/  LDC R51, c[0x0][0x3b8] ;  /* 0x0000ee00ff337b82 */ /* 0x000e300000000800 */
[----:B------:R-:W4:Y:S08]  /*03a0*/  LDC.64 R4, c[0x0][0x380] ;  /* 0x0000e000ff047b82 */ /* 0x000f300000000a00 */
[----:B------:R-:W0:Y:S01]  /*03b0*/  S2UR UR6, SR_CgaCtaId ;  /* 0x00000000000679c3 */ /* 0x000e220000008800 */
[----:B--2---:R-:W-:-:S04]  /*03c0*/  UIMAD UR4, UR9, UR4, URZ ;  /* 0x00000004090472a4 */ /* 0x004fc8000f8e02ff */
[----:B------:R-:W-:Y:S01]  /*03d0*/  USHF.L.U32 UR8, UR4, 0x1, URZ ;  /* 0x0000000104087899 */ /* 0x000fe200080006ff */
[----:B-1----:R-:W-:Y:S02]  /*03e0*/  LOP3.LUT R68, R81, 0x7f, RZ, 0xc0, !PT ;  /* 0x0000007f51447812 */ /* 0x002fe400078ec0ff */
[----:B------:R-:W1:Y:S01]  /*03f0*/  LDC.64 R118, c[0x0][0x388] ;  /* 0x0000e200ff767b82 */ /* 0x000e620000000a00 */
[----:B------:R-:W-:Y:S02]  /*0400*/  SHF.R.U32.HI R70, RZ, 0x7, R81 ;  /* 0x00000007ff467819 */ /* 0x000fe40000011651 */
[----:B0--3--:R-:W-:Y:S02]  /*0410*/  LEA R0, R3, R68, 0x7 ;  /* 0x0000004403007211 */ /* 0x009fe400078e38ff */
[----:B------:R-:W-:-:S03]  /*0420*/  SGXT.U32 R70, R70, 0x1 ;  /* 0x000000014646781a */ /* 0x000fc60000000000 */
[----:B------:R-:W-:Y:S01]  /*0430*/  IMAD R0, R0, UR5, RZ ;  /* 0x0000000500007c24 */ /* 0x000fe2000f8e02ff */
[----:B------:R-:W-:-:S03]  /*0440*/  UIMAD.WIDE UR4, UR4, 0x2, URZ ;  /* 0x00000002040478a5 */ /* 0x000fc6000f8e02ff */
[C---:B------:R-:W-:Y:S02]  /*0450*/  IMAD.SHL.U32 R3, R0.reuse, 0x2, RZ ;  /* 0x0000000200037824 */ /* 0x040fe400078e00ff */
[----:B------:R-:W-:Y:S01]  /*0460*/  IMAD.HI R2, R0, 0x2, RZ ;  /* 0x0000000200027827 */ /* 0x000fe200078e02ff */
[----:B------:R-:W-:Y:S01]  /*0470*/  ULEA UR7, UR6, UR7, 0x18 ;  /* 0x0000000706077291 */ /* 0x000fe2000f8ec0ff */
[----:B------:R-:W-:Y:S02]  /*0480*/  BAR.SYNC.DEFER_BLOCKING 0x0 ;  /* 0x0000000000007b1d */ /* 0x000fe40000010000 */
[----:B------:R-:W-:Y:S01]  /*0490*/  IMAD R0, R70, R51, RZ ;  /* 0x0000003346007224 */ /* 0x000fe200078e02ff */
[----:B----4-:R-:W-:-:S04]  /*04a0*/  IADD3 R3, P1, P2, R3, UR8, R4 ;  /* 0x0000000803037c10 */ /* 0x010fc8000fa3e004 */
[C---:B------:R-:W-:Y:S01]  /*04b0*/  LEA R4, R51.reuse, R0, 0x1 ;  /* 0x0000000033047211 */ /* 0x040fe200078e08ff */
[----:B------:R-:W0:Y:S01]  /*04c0*/  LDCU UR4, c[0x0][0x3c8] ;  /* 0x00007900ff0477ac */ /* 0x000e220008000800 */
[----:B------:R-:W-:Y:S02]  /*04d0*/  IADD3.X R2, PT, PT, R2, UR5, R5, P1, P2 ;  /* 0x0000000502027c10 */ /* 0x000fe40008fe4405 */
[-C--:B------:R-:W-:Y:S01]  /*04e0*/  LEA R6, P1, R0, R3.reuse, 0x1 ;  /* 0x0000000300067211 */ /* 0x080fe200078208ff */
[C---:B------:R-:W-:Y:S01]  /*04f0*/  IMAD R12, R51.reuse, 0x2, R4 ;  /* 0x00000002330c7824 */ /* 0x040fe200078e0204 */
[----:B------:R-:W-:Y:S02]  /*0500*/  LEA R8, P2, R4, R3, 0x1 ;  /* 0x0000000304087211 */ /* 0x000fe400078408ff */
[----:B------:R-:W-:Y:S02]  /*0510*/  LEA.HI.X.SX32 R7, R0, R2, 0x1, P1 ;  /* 0x0000000200077211 */ /* 0x000fe400008f0eff */
[----:B------:R-:W-:-:S02]  /*0520*/  LEA R14, R51, R12, 0x1 ;  /* 0x0000000c330e7211 */ /* 0x000fc400078e08ff */
[----:B------:R-:W-:Y:S02]  /*0530*/  LEA R10, P1, R12, R3, 0x1 ;  /* 0x000000030c0a7211 */ /* 0x000fe400078208ff */
[----:B------:R-:W-:Y:S01]  /*0540*/  LEA.HI.X.SX32 R9, R4, R2, 0x1, P2 ;  /* 0x0000000204097211 */ /* 0x000fe200010f0eff */
[C---:B------:R-:W-:Y:S01]  /*0550*/  IMAD R16, R51.reuse, 0x2, R14 ;  /* 0x0000000233107824 */ /* 0x040fe200078e020e */
[----:B------:R-:W2:Y:S01]  /*0560*/  LDS R69, [UR7] ;  /* 0x00000007ff457984 */ /* 0x000ea20008000800 */
[----:B------:R-:W-:Y:S03]  /*0570*/  BAR.SYNC.DEFER_BLOCKING 0x0 ;  /* 0x0000000000007b1d */ /* 0x000fe60000010000 */
[----:B------:R-:W-:Y:S02]  /*0580*/  LEA R18, R51, R16, 0x1 ;  /* 0x0000001033127211 */ /* 0x000fe400078e08ff */
[----:B------:R-:W-:-:S02]  /*0590*/  LEA.HI.X.SX32 R11, R12, R2, 0x1, P1 ;  /* 0x000000020c0b7211 */ /* 0x000fc400008f0eff */
[----:B------:R-:W-:Y:S01]  /*05a0*/  LEA R12, P1, R14, R3, 0x1 ;  /* 0x000000030e0c7211 */ /* 0x000fe200078208ff */
[----:B------:R-:W-:-:S03]  /*05b0*/  IMAD R22, R51, 0x2, R18 ;  /* 0x0000000233167824 */ /* 0x000fc600078e0212 */
[----:B------:R-:W-:Y:S02]  /*05c0*/  LEA.HI.X.SX32 R13, R14, R2, 0x1, P1 ;  /* 0x000000020e0d7211 */ /* 0x000fe400008f0eff */
[CC--:B------:R-:W-:Y:S02]  /*05d0*/  LEA R14, P1, R16.reuse, R3.reuse, 0x1 ;  /* 0x00000003100e7211 */ /* 0x0c0fe400078208ff */
[C---:B------:R-:W-:Y:S02]  /*05e0*/  LEA R24, R51.reuse, R22, 0x1 ;  /* 0x0000001633187211 */ /* 0x040fe400078e08ff */
[----:B------:R-:W-:Y:S02]  /*05f0*/  LEA.HI.X.SX32 R15, R16, R2, 0x1, P1 ;  /* 0x00000002100f7211 */ /* 0x000fe400008f0eff */
[----:B------:R-:W-:Y:S01]  /*0600*/  LEA R16, P1, R18, R3, 0x1 ;  /* 0x0000000312107211 */ /* 0x000fe200078208ff */
[----:B------:R-:W-:-:S03]  /*0610*/  IMAD R26, R51, 0x2, R24 ;  /* 0x00000002331a7824 */ /* 0x000fc600078e0218 */
[-C--:B------:R-:W-:Y:S01]  /*0620*/  LEA.HI.X.SX32 R17, R18, R2.reuse, 0x1, P1 ;  /* 0x0000000212117211 */ /* 0x080fe200008f0eff */
[----:B------:R-:W5:Y:S01]  /*0630*/  LDG.E.U16 R5, desc[UR18][R6.64] ;  /* 0x0000001206057981 */ /* 0x000f62000c1e1500 */
[-C--:B------:R-:W-:Y:S02]  /*0640*/  LEA R18, P1, R22, R3.reuse, 0x1 ;  /* 0x0000000316127211 */ /* 0x080fe400078208ff */
[----:B------:R-:W-:Y:S01]  /*0650*/  LEA R20, P2, R24, R3, 0x1 ;  /* 0x0000000318147211 */ /* 0x000fe200078408ff */
[----:B------:R-:W5:Y:S01]  /*0660*/  LDG.E.U16 R0, desc[UR18][R8.64] ;  /* 0x0000001208007981 */ /* 0x000f62000c1e1500 */
[----:B------:R-:W-:-:S03]  /*0670*/  LEA.HI.X.SX32 R19, R22, R2, 0x1, P1 ;  /* 0x0000000216137211 */ /* 0x000fc600008f0eff */
[----:B------:R-:W5:Y:S04]  /*0680*/  LDG.E.U16 R4, desc[UR18][R10.64] ;  /* 0x000000120a047981 */ /* 0x000f68000c1e1500 */
[----:B------:R3:W5:Y:S01]  /*0690*/  LDG.E.U16 R6, desc[UR18][R12.64] ;  /* 0x000000120c067981 */ /* 0x000762000c1e1500 */
[----:B------:R-:W-:-:S03]  /*06a0*/  LEA R22, P1, R26, R3, 0x1 ;  /* 0x000000031a167211 */ /* 0x000fc600078208ff */
[----:B------:R4:W5:Y:S01]  /*06b0*/  LDG.E.U16 R7, desc[UR18][R14.64] ;  /* 0x000000120e077981 */ /* 0x000962000c1e1500 */
[----:B------:R-:W-:-:S03]  /*06c0*/  LEA.HI.X.SX32 R21, R24, R2, 0x1, P2 ;  /* 0x0000000218157211 */ /* 0x000fc600010f0eff */
[----:B------:R0:W5:Y:S01]  /*06d0*/  LDG.E.U16 R8, desc[UR18][R16.64] ;  /* 0x0000001210087981 */ /* 0x000162000c1e1500 */
[C---:B---3--:R-:W-:Y:S02]  /*06e0*/  LEA R12, R51.reuse, R26, 0x1 ;  /* 0x0000001a330c7211 */ /* 0x048fe400078e08ff */
[-C--:B------:R-:W-:Y:S01]  /*06f0*/  LEA.HI.X.SX32 R23, R26, R2.reuse, 0x1, P1 ;  /* 0x000000021a177211 */ /* 0x080fe200008f0eff */
[----:B------:R3:W5:Y:S01]  /*0700*/  LDG.E.U16 R9, desc[UR18][R18.64] ;  /* 0x0000001212097981 */ /* 0x000762000c1e1500 */
[CC--:B------:R-:W-:Y:S01]  /*0710*/  LEA R24, P1, R12.reuse, R3.reuse, 0x1 ;  /* 0x000000030c187211 */ /* 0x0c0fe200078208ff */
[C---:B----4-:R-:W-:Y:S02]  /*0720*/  IMAD R14, R51.reuse, 0x2, R12 ;  /* 0x00000002330e7824 */ /* 0x050fe400078e020c */
[----:B------:R4:W5:Y:S01]  /*0730*/  LDG.E.U16 R10, desc[UR18][R20.64] ;  /* 0x00000012140a7981 */ /* 0x000962000c1e1500 */
[----:B------:R-:W-:Y:S02]  /*0740*/  LEA.HI.X.SX32 R25, R12, R2, 0x1, P1 ;  /* 0x000000020c197211 */ /* 0x000fe400008f0eff */
[----:B------:R-:W-:Y:S01]  /*0750*/  LEA R28, R51, R14, 0x1 ;  /* 0x0000000e331c7211 */ /* 0x000fe200078e08ff */
[----:B------:R1:W5:Y:S01]  /*0760*/  LDG.E.U16 R11, desc[UR18][R22.64] ;  /* 0x00000012160b7981 */ /* 0x000362000c1e1500 */
[----:B0-----:R-:W-:-:S02]  /*0770*/  LEA R16, P1, R14, R3, 0x1 ;  /* 0x000000030e107211 */ /* 0x001fc400078208ff */
[-C--:B------:R-:W-:Y:S01]  /*0780*/  LEA R26, P2, R28, R3.reuse, 0x1 ;  /* 0x000000031c1a7211 */ /* 0x080fe200078408ff */
[C---:B------:R-:W-:Y:S01]  /*0790*/  IMAD R30, R51.reuse, 0x2, R28 ;  /* 0x00000002331e7824 */ /* 0x040fe200078e021c */
[-C--:B------:R-:W-:Y:S01]  /*07a0*/  LEA.HI.X.SX32 R17, R14, R2.reuse, 0x1, P1 ;  /* 0x000000020e117211 */ /* 0x080fe200008f0eff */
[----:B------:R0:W5:Y:S01]  /*07b0*/  LDG.E.U16 R12, desc[UR18][R24.64] ;  /* 0x00000012180c7981 */ /* 0x000162000c1e1500 */
[----:B------:R-:W-:Y:S02]  /*07c0*/  LEA.HI.X.SX32 R27, R28, R2, 0x1, P2 ;  /* 0x000000021c1b7211 */ /* 0x000fe400010f0eff */
[CC--:B---3--:R-:W-:Y:S01]  /*07d0*/  LEA R18, P1, R30.reuse, R3.reuse, 0x1 ;  /* 0x000000031e127211 */ /* 0x0c8fe200078208ff */
[----:B------:R-:W5:Y:S01]  /*07e0*/  LDG.E.U16 R13, desc[UR18][R16.64] ;  /* 0x00000012100d7981 */ /* 0x000f62000c1e1500 */
[C---:B------:R-:W-:Y:S02]  /*07f0*/  LEA R28, R51.reuse, R30, 0x1 ;  /* 0x0000001e331c7211 */ /* 0x040fe400078e08ff */
[----:B------:R-:W-:Y:S01]  /*0800*/  LEA.HI.X.SX32 R19, R30, R2, 0x1, P1 ;  /* 0x000000021e137211 */ /* 0x000fe200008f0eff */
[----:B------:R3:W5:Y:S01]  /*0810*/  LDG.E.U16 R14, desc[UR18][R26.64] ;  /* 0x000000121a0e7981 */ /* 0x000762000c1e1500 */
[----:B----4-:R-:W-:Y:S01]  /*0820*/  LEA R20, P1, R28, R3, 0x1 ;  /* 0x000000031c147211 */ /* 0x010fe200078208ff */
[----:B------:R-:W-:-:S02]  /*0830*/  IMAD R30, R51, 0x2, R28 ;  /* 0x00000002331e7824 */ /* 0x000fc400078e021c */
[----:B------:R-:W5:Y:S01]  /*0840*/  LDG.E.U16 R15, desc[UR18][R18.64] ;  /* 0x00000012120f7981 */ /* 0x000f62000c1e1500 */
[----:B------:R-:W-:Y:S02]  /*0850*/  LEA.HI.X.SX32 R21, R28, R2, 0x1, P1 ;  /* 0x000000021c157211 */ /* 0x000fe400008f0eff */
[C---:B------:R-:W-:Y:S02]  /*0860*/  LEA R28, R51.reuse, R30, 0x1 ;  /* 0x0000001e331c7211 */ /* 0x040fe400078e08ff */
[C---:B-1----:R-:W-:Y:S01]  /*0870*/  LEA R22, P1, R30.reuse, R3, 0x1 ;  /* 0x000000031e167211 */ /* 0x042fe200078208ff */
[----:B------:R-:W5:Y:S02]  /*0880*/  LDG.E.U16 R16, desc[UR18][R20.64] ;  /* 0x0000001214107981 */ /* 0x000f64000c1e1500 */
[----:B------:R-:W-:Y:S01]  /*0890*/  IMAD R32, R51, 0x2, R28 ;  /* 0x0000000233207824 */ /* 0x000fe200078e021c */
[----:B------:R-:W-:-:S04]  /*08a0*/  LEA.HI.X.SX32 R23, R30, R2, 0x1, P1 ;  /* 0x000000021e177211 */ /* 0x000fc800008f0eff */
[----:B------:R-:W-:Y:S01]  /*08b0*/  LEA R30, R51, R32, 0x1 ;  /* 0x00000020331e7211 */ /* 0x000fe200078e08ff */
[----:B------:R-:W5:Y:S01]  /*08c0*/  LDG.E.U16 R17, desc[UR18][R22.64] ;  /* 0x0000001216117981 */ /* 0x000f62000c1e1500 */
[----:B0-----:R-:W-:-:S03]  /*08d0*/  LEA R24, P2, R28, R3, 0x1 ;  /* 0x000000031c187211 */ /* 0x001fc600078408ff */
[C---:B------:R-:W-:Y:S01]  /*08e0*/  IMAD R34, R51.reuse, 0x2, R30 ;  /* 0x0000000233227824 */ /* 0x040fe200078e021e */
[----:B------:R-:W-:Y:S02]  /*08f0*/  LEA.HI.X.SX32 R25, R28, R2, 0x1, P2 ;  /* 0x000000021c197211 */ /* 0x000fe400010f0eff */
[CC--:B------:R-:W-:Y:S02]  /*0900*/  LEA R28, P1, R32.reuse, R3.reuse, 0x1 ;  /* 0x00000003201c7211 */ /* 0x0c0fe400078208ff */
[C---:B------:R-:W-:Y:S01]  /*0910*/  LEA R36, R51.reuse, R34, 0x1 ;  /* 0x0000002233247211 */ /* 0x040fe200078e08ff */
[----:B------:R0:W5:Y:S01]  /*0920*/  LDG.E.U16 R18, desc[UR18][R24.64] ;  /* 0x0000001218127981 */ /* 0x000162000c1e1500 */
[-C--:B------:R-:W-:Y:S02]  /*0930*/  LEA.HI.X.SX32 R29, R32, R2.reuse, 0x1, P1 ;  /* 0x00000002201d7211 */ /* 0x080fe400008f0eff */
[-C--:B---3--:R-:W-:Y:S01]  /*0940*/  LEA R26, P1, R30, R3.reuse, 0x1 ;  /* 0x000000031e1a7211 */ /* 0x088fe200078208ff */
[----:B------:R-:W-:Y:S01]  /*0950*/  IMAD R38, R51, 0x2, R36 ;  /* 0x0000000233267824 */ /* 0x000fe200078e0224 */
[----:B------:R-:W-:Y:S01]  /*0960*/  LEA R32, P2, R36, R3, 0x1 ;  /* 0x0000000324207211 */ /* 0x000fe200078408ff */
[----:B------:R1:W5:Y:S01]  /*0970*/  LDG.E.U16 R19, desc[UR18][R28.64] ;  /* 0x000000121c137981 */ /* 0x000362000c1e1500 */
[----:B------:R-:W-:-:S02]  /*0980*/  LEA.HI.X.SX32 R27, R30, R2, 0x1, P1 ;  /* 0x000000021e1b7211 */ /* 0x000fc400008f0eff */
[CC--:B------:R-:W-:Y:S02]  /*0990*/  LEA R30, P1, R34.reuse, R3.reuse, 0x1 ;  /* 0x00000003221e7211 */ /* 0x0c0fe400078208ff */
[C---:B0-----:R-:W-:Y:S01]  /*09a0*/  LEA R24, R51.reuse, R38, 0x1 ;  /* 0x0000002633187211 */ /* 0x041fe200078e08ff */
[----:B------:R0:W5:Y:S01]  /*09b0*/  LDG.E.U16 R20, desc[UR18][R26.64] ;  /* 0x000000121a147981 */ /* 0x000162000c1e1500 */
[-C--:B------:R-:W-:Y:S02]  /*09c0*/  LEA.HI.X.SX32 R31, R34, R2.reuse, 0x1, P1 ;  /* 0x00000002221f7211 */ /* 0x080fe400008f0eff */
[----:B------:R-:W-:Y:S01]  /*09d0*/  LEA R34, P1, R38, R3, 0x1 ;  /* 0x0000000326227211 */ /* 0x000fe200078208ff */
[----:B------:R-:W-:Y:S01]  /*09e0*/  IMAD R40, R51, 0x2, R24 ;  /* 0x0000000233287824 */ /* 0x000fe200078e0218 */
[-C--:B------:R-:W-:Y:S01]  /*09f0*/  LEA.HI.X.SX32 R33, R36, R2.reuse, 0x1, P2 ;  /* 0x0000000224217211 */ /* 0x080fe200010f0eff */
[----:B------:R3:W5:Y:S01]  /*0a00*/  LDG.E.U16 R21, desc[UR18][R30.64] ;  /* 0x000000121e157981 */ /* 0x000762000c1e1500 */
[----:B------:R-:W-:-:S02]  /*0a10*/  LEA.HI.X.SX32 R35, R38, R2, 0x1, P1 ;  /* 0x0000000226237211 */ /* 0x000fc400008f0eff */
[CC--:B-1----:R-:W-:Y:S01]  /*0a20*/  LEA R28, P1, R24.reuse, R3.reuse, 0x1 ;  /* 0x00000003181c7211 */ /* 0x0c2fe200078208ff */
[----:B------:R1:W5:Y:S01]  /*0a30*/  LDG.E.U16 R22, desc[UR18][R32.64] ;  /* 0x0000001220167981 */ /* 0x000362000c1e1500 */
[C---:B------:R-:W-:Y:S02]  /*0a40*/  LEA R42, R51.reuse, R40, 0x1 ;  /* 0x00000028332a7211 */ /* 0x040fe400078e08ff */
[-C--:B------:R-:W-:Y:S01]  /*0a50*/  LEA.HI.X.SX32 R29, R24, R2.reuse, 0x1, P1 ;  /* 0x00000002181d7211 */ /* 0x080fe200008f0eff */
[----:B------:R4:W5:Y:S01]  /*0a60*/  LDG.E.U16 R23, desc[UR18][R34.64] ;  /* 0x0000001222177981 */ /* 0x000962000c1e1500 */
[-C--:B------:R-:W-:Y:S01]  /*0a70*/  LEA R36, P1, R40, R3.reuse, 0x1 ;  /* 0x0000000328247211 */ /* 0x080fe200078208ff */
[----:B0-----:R-:W-:Y:S01]  /*0a80*/  IMAD R26, R51, 0x2, R42 ;  /* 0x00000002331a7824 */ /* 0x001fe200078e022a */
[----:B------:R-:W-:Y:S01]  /*0a90*/  LEA R38, P2, R42, R3, 0x1 ;  /* 0x000000032a267211 */ /* 0x000fe200078408ff */
[----:B------:R-:W5:Y:S01]  /*0aa0*/  LDG.E.U16 R24, desc[UR18][R28.64] ;  /* 0x000000121c187981 */ /* 0x000f62000c1e1500 */
[----:B------:R-:W-:-:S02]  /*0ab0*/  LEA.HI.X.SX32 R37, R40, R2, 0x1, P1 ;  /* 0x0000000228257211 */ /* 0x000fc400008f0eff */
[C---:B------:R-:W-:Y:S02]  /*0ac0*/  LEA R40, R51.reuse, R26, 0x1 ;  /* 0x0000001a33287211 */ /* 0x040fe400078e08ff */
[----:B------:R-:W-:Y:S01]  /*0ad0*/  LEA.HI.X.SX32 R39, R42, R2, 0x1, P2 ;  /* 0x000000022a277211 */ /* 0x000fe200010f0eff */
[----:B------:R0:W5:Y:S01]  /*0ae0*/  LDG.E.U16 R25, desc[UR18][R36.64] ;  /* 0x0000001224197981 */ /* 0x000162000c1e1500 */
[----:B---3--:R-:W-:Y:S01]  /*0af0*/  LEA R30, P1, R26, R3, 0x1 ;  /* 0x000000031a1e7211 */ /* 0x008fe200078208ff */
[----:B------:R-:W-:-:S03]  /*0b00*/  IMAD R42, R51, 0x2, R40 ;  /* 0x00000002332a7824 */ /* 0x000fc600078e0228 */
[----:B------:R-:W-:Y:S02]  /*0b10*/  LEA.HI.X.SX32 R31, R26, R2, 0x1, P1 ;  /* 0x000000021a1f7211 */ /* 0x000fe400008f0eff */
[CC--:B-1----:R-:W-:Y:S01]  /*0b20*/  LEA R32, P1, R40.reuse, R3.reuse, 0x1 ;  /* 0x0000000328207211 */ /* 0x0c2fe200078208ff */
[----:B------:R1:W5:Y:S01]  /*0b30*/  LDG.E.U16 R26, desc[UR18][R38.64] ;  /* 0x00000012261a7981 */ /* 0x000362000c1e1500 */
[C---:B------:R-:W-:Y:S02]  /*0b40*/  LEA R44, R51.reuse, R42, 0x1 ;  /* 0x0000002a332c7211 */ /* 0x040fe400078e08ff */
[-C--:B------:R-:W-:Y:S01]  /*0b50*/  LEA.HI.X.SX32 R33, R40, R2.reuse, 0x1, P1 ;  /* 0x0000000228217211 */ /* 0x080fe200008f0eff */
[----:B------:R-:W5:Y:S01]  /*0b60*/  LDG.E.U16 R27, desc[UR18][R30.64] ;  /* 0x000000121e1b7981 */ /* 0x000f62000c1e1500 */
[-C--:B----4-:R-:W-:Y:S01]  /*0b70*/  LEA R34, P1, R42, R3.reuse, 0x1 ;  /* 0x000000032a227211 */ /* 0x090fe200078208ff */
[----:B------:R-:W-:Y:S01]  /*0b80*/  IMAD R46, R51, 0x2, R44 ;  /* 0x00000002332e7824 */ /* 0x000fe200078e022c */
[----:B------:R-:W-:Y:S01]  /*0b90*/  LEA R40, P2, R44, R3, 0x1 ;  /* 0x000000032c287211 */ /* 0x000fe200078408ff */
[----:B------:R-:W5:Y:S01]  /*0ba0*/  LDG.E.U16 R28, desc[UR18][R32.64] ;  /* 0x00000012201c7981 */ /* 0x000f62000c1e1500 */
[----:B------:R-:W-:-:S02]  /*0bb0*/  LEA.HI.X.SX32 R35, R42, R2, 0x1, P1 ;  /* 0x000000022a237211 */ /* 0x000fc400008f0eff */
[C---:B0-----:R-:W-:Y:S02]  /*0bc0*/  LEA R36, P1, R46.reuse, R3, 0x1 ;  /* 0x000000032e247211 */ /* 0x041fe400078208ff */
[----:B------:R-:W-:Y:S01]  /*0bd0*/  LEA R42, R51, R46, 0x1 ;  /* 0x0000002e332a7211 */ /* 0x000fe200078e08ff */
[----:B------:R-:W5:Y:S01]  /*0be0*/  LDG.E.U16 R29, desc[UR18][R34.64] ;  /* 0x00000012221d7981 */ /* 0x000f62000c1e1500 */
[----:B------:R-:W-:-:S03]  /*0bf0*/  LEA.HI.X.SX32 R37, R46, R2, 0x1, P1 ;  /* 0x000000022e257211 */ /* 0x000fc600008f0eff */
[C---:B------:R-:W-:Y:S01]  /*0c00*/  IMAD R46, R51.reuse, 0x2, R42 ;  /* 0x00000002332e7824 */ /* 0x040fe200078e022a */
[----:B------:R-:W-:Y:S01]  /*0c10*/  LEA.HI.X.SX32 R41, R44, R2, 0x1, P2 ;  /* 0x000000022c297211 */ /* 0x000fe200010f0eff */
[----:B------:R0:W5:Y:S03]  /*0c20*/  LDG.E.U16 R31, desc[UR18][R36.64] ;  /* 0x00000012241f7981 */ /* 0x000166000c1e1500 */
[C---:B------:R-:W-:Y:S01]  /*0c30*/  LEA R48, R51.reuse, R46, 0x1 ;  /* 0x0000002e33307211 */ /* 0x040fe200078e08ff */
[----:B------:R3:W5:Y:S01]  /*0c40*/  LDG.E.U16 R30, desc[UR18][R40.64] ;  /* 0x00000012281e7981 */ /* 0x000762000c1e1500 */
[-C--:B-1----:R-:W-:Y:S02]  /*0c50*/  LEA R38, P1, R42, R3.reuse, 0x1 ;  /* 0x000000032a267211 */ /* 0x082fe400078208ff */
[----:B------:R-:W-:Y:S01]  /*0c60*/  LEA R44, P2, R48, R3, 0x1 ;  /* 0x00000003302c7211 */ /* 0x000fe200078408ff */
[----:B------:R-:W-:Y:S01]  /*0c70*/  IMAD R50, R51, 0x2, R48 ;  /* 0x0000000233327824 */ /* 0x000fe200078e0230 */
[----:B------:R-:W-:-:S02]  /*0c80*/  LEA.HI.X.SX32 R39, R42, R2, 0x1, P1 ;  /* 0x000000022a277211 */ /* 0x000fc400008f0eff */
[----:B------:R-:W-:Y:S02]  /*0c90*/  LEA.HI.X.SX32 R45, R48, R2, 0x1, P2 ;  /* 0x00000002302d7211 */ /* 0x000fe400010f0eff */
[CC--:B------:R-:W-:Y:S01]  /*0ca0*/  LEA R42, P1, R46.reuse, R3.reuse, 0x1 ;  /* 0x000000032e2a7211 */ /* 0x0c0fe200078208ff */
[----:B------:R1:W5:Y:S01]  /*0cb0*/  LDG.E.U16 R32, desc[UR18][R38.64] ;  /* 0x0000001226207981 */ /* 0x000362000c1e1500 */
[C---:B------:R-:W-:Y:S02]  /*0cc0*/  LEA R48, R51.reuse, R50, 0x1 ;  /* 0x0000003233307211 */ /* 0x040fe400078e08ff */
[-C--:B------:R-:W-:Y:S01]  /*0cd0*/  LEA.HI.X.SX32 R43, R46, R2.reuse, 0x1, P1 ;  /* 0x000000022e2b7211 */ /* 0x080fe200008f0eff */
[----:B------:R-:W5:Y:S01]  /*0ce0*/  LDG.E.U16 R34, desc[UR18][R44.64] ;  /* 0x000000122c227981 */ /* 0x000f62000c1e1500 */
[C---:B------:R-:W-:Y:S01]  /*0cf0*/  LEA R46, P1, R50.reuse, R3, 0x1 ;  /* 0x00000003322e7211 */ /* 0x040fe200078208ff */
[----:B0-----:R-:W-:Y:S02]  /*0d00*/  IMAD R36, R51, 0x2, R48 ;  /* 0x0000000233247824 */ /* 0x001fe400078e0230 */
[----:B------:R0:W5:Y:S01]  /*0d10*/  LDG.E.U16 R33, desc[UR18][R42.64] ;  /* 0x000000122a217981 */ /* 0x000162000c1e1500 */
[----:B------:R-:W-:-:S02]  /*0d20*/  LEA.HI.X.SX32 R47, R50, R2, 0x1, P1 ;  /* 0x00000002322f7211 */ /* 0x000fc400008f0eff */
[CC--:B---3--:R-:W-:Y:S02]  /*0d30*/  LEA R40, P1, R48.reuse, R3.reuse, 0x1 ;  /* 0x0000000330287211 */ /* 0x0c8fe400078208ff */
[C---:B------:R-:W-:Y:S01]  /*0d40*/  LEA R50, R51.reuse, R36, 0x1 ;  /* 0x0000002433327211 */ /* 0x040fe200078e08ff */
[----:B------:R3:W5:Y:S01]  /*0d50*/  LDG.E.U16 R35, desc[UR18][R46.64] ;  /* 0x000000122e237981 */ /* 0x000762000c1e1500 */
[-C--:B------:R-:W-:Y:S02]  /*0d60*/  LEA.HI.X.SX32 R41, R48, R2.reuse, 0x1, P1 ;  /* 0x0000000230297211 */ /* 0x080fe400008f0eff */
[-C--:B------:R-:W-:Y:S01]  /*0d70*/  LEA R48, P1, R36, R3.reuse, 0x1 ;  /* 0x0000000324307211 */ /* 0x080fe200078208ff */
[----:B-1----:R-:W-:Y:S01]  /*0d80*/  IMAD R38, R51, 0x2, R50 ;  /* 0x0000000233267824 */ /* 0x002fe200078e0232 */
[----:B------:R-:W-:Y:S02]  /*0d90*/  LEA R52, P2, R50, R3, 0x1 ;  /* 0x0000000332347211 */ /* 0x000fe400078408ff */
[----:B------:R-:W-:-:S02]  /*0da0*/  LEA.HI.X.SX32 R49, R36, R2, 0x1, P1 ;  /* 0x0000000224317211 */ /* 0x000fc400008f0eff */
[----:B------:R-:W-:Y:S01]  /*0db0*/  LEA.HI.X.SX32 R53, R50, R2, 0x1, P2 ;  /* 0x0000000232357211 */ /* 0x000fe200010f0eff */
[----:B------:R-:W5:Y:S01]  /*0dc0*/  LDG.E.U16 R36, desc[UR18][R40.64] ;  /* 0x0000001228247981 */ /* 0x000f62000c1e1500 */
[CC--:B0-----:R-:W-:Y:S02]  /*0dd0*/  LEA R42, P1, R38.reuse, R3.reuse, 0x1 ;  /* 0x00000003262a7211 */ /* 0x0c1fe400078208ff */
[C---:B------:R-:W-:Y:S01]  /*0de0*/  LEA R50, R51.reuse, R38, 0x1 ;  /* 0x0000002633327211 */ /* 0x040fe200078e08ff */
[----:B------:R0:W5:Y:S01]  /*0df0*/  LDG.E.U16 R37, desc[UR18][R48.64] ;  /* 0x0000001230257981 */ /* 0x000162000c1e1500 */
[-C--:B------:R-:W-:Y:S02]  /*0e00*/  LEA.HI.X.SX32 R43, R38, R2.reuse, 0x1, P1 ;  /* 0x00000002262b7211 */ /* 0x080fe400008f0eff */
[C---:B------:R-:W-:Y:S01]  /*0e10*/  LEA R44, P1, R50.reuse, R3, 0x1 ;  /* 0x00000003322c7211 */ /* 0x040fe200078208ff */
[----:B------:R-:W-:Y:S01]  /*0e20*/  IMAD R56, R51, 0x2, R50 ;  /* 0x0000000233387824 */ /* 0x000fe200078e0232 */
[----:B------:R1:W5:Y:S02]  /*0e30*/  LDG.E.U16 R38, desc[UR18][R52.64] ;  /* 0x0000001234267981 */ /* 0x000364000c1e1500 */
[----:B------:R-:W-:-:S02]  /*0e40*/  LEA.HI.X.SX32 R45, R50, R2, 0x1, P1 ;  /* 0x00000002322d7211 */ /* 0x000fc400008f0eff */
[C---:B------:R-:W-:Y:S01]  /*0e50*/  LEA R50, R51.reuse, R56, 0x1 ;  /* 0x0000003833327211 */ /* 0x040fe200078e08ff */
[----:B------:R-:W5:Y:S01]  /*0e60*/  LDG.E.U16 R39, desc[UR18][R42.64] ;  /* 0x000000122a277981 */ /* 0x000f62000c1e1500 */
[-C--:B---3--:R-:W-:Y:S02]  /*0e70*/  LEA R46, P1, R56, R3.reuse, 0x1 ;  /* 0x00000003382e7211 */ /* 0x088fe400078208ff */
[-C--:B------:R-:W-:Y:S01]  /*0e80*/  LEA R54, P2, R50, R3.reuse, 0x1 ;  /* 0x0000000332367211 */ /* 0x080fe200078408ff */
[C---:B------:R-:W-:Y:S01]  /*0e90*/  IMAD R58, R51.reuse, 0x2, R50 ;  /* 0x00000002333a7824 */ /* 0x040fe200078e0232 */
[-C--:B------:R-:W-:Y:S01]  /*0ea0*/  LEA.HI.X.SX32 R47, R56, R2.reuse, 0x1, P1 ;  /* 0x00000002382f7211 */ /* 0x080fe200008f0eff */
[----:B------:R-:W5:Y:S01]  /*0eb0*/  LDG.E.U16 R40, desc[UR18][R44.64] ;  /* 0x000000122c287981 */ /* 0x000f62000c1e1500 */
[----:B------:R-:W-:Y:S02]  /*0ec0*/  LEA.HI.X.SX32 R55, R50, R2, 0x1, P2 ;  /* 0x0000000232377211 */ /* 0x000fe400010f0eff */
[----:B0-----:R-:W-:Y:S01]  /*0ed0*/  LEA R48, P1, R58, R3, 0x1 ;  /* 0x000000033a307211 */ /* 0x001fe200078208ff */
[----:B------:R-:W5:Y:S01]  /*0ee0*/  LDG.E.U16 R41, desc[UR18][R46.64] ;  /* 0x000000122e297981 */ /* 0x000f62000c1e1500 */
[----:B------:R-:W-:-:S02]  /*0ef0*/  LEA R50, R51, R58, 0x1 ;  /* 0x0000003a33327211 */ /* 0x000fc400078e08ff */
[-C--:B------:R-:W-:Y:S01]  /*0f00*/  LEA.HI.X.SX32 R49, R58, R2.reuse, 0x1, P1 ;  /* 0x000000023a317211 */ /* 0x080fe200008f0eff */
[----:B------:R0:W5:Y:S01]  /*0f10*/  LDG.E.U16 R42, desc[UR18][R54.64] ;  /* 0x00000012362a7981 */ /* 0x000162000c1e1500 */
[CC--:B-1----:R-:W-:Y:S01]  /*0f20*/  LEA R52, P1, R50.reuse, R3.reuse, 0x1 ;  /* 0x0000000332347211 */ /* 0x0c2fe200078208ff */
[C---:B------:R-:W-:Y:S02]  /*0f30*/  IMAD R60, R51.reuse, 0x2, R50 ;  /* 0x00000002333c7824 */ /* 0x040fe400078e0232 */
[----:B------:R1:W5:Y:S01]  /*0f40*/  LDG.E.U16 R43, desc[UR18][R48.64] ;  /* 0x00000012302b7981 */ /* 0x000362000c1e1500 */
[----:B------:R-:W-:Y:S02]  /*0f50*/  LEA.HI.X.SX32 R53, R50, R2, 0x1, P1 ;  /* 0x0000000232357211 */ /* 0x000fe400008f0eff */
[C---:B------:R-:W-:Y:S02]  /*0f60*/  LEA R50, R51.reuse, R60, 0x1 ;  /* 0x0000003c33327211 */ /* 0x040fe400078e08ff */
[-C--:B------:R-:W-:Y:S01]  /*0f70*/  LEA R56, P1, R60, R3.reuse, 0x1 ;  /* 0x000000033c387211 */ /* 0x080fe200078208ff */
[----:B------:R3:W5:Y:S01]  /*0f80*/  LDG.E.U16 R44, desc[UR18][R52.64] ;  /* 0x00000012342c7981 */ /* 0x000762000c1e1500 */
        /* <DEDUP_REMOVED lines=8> */
[----:B------:R2:W5:Y:S01]  /*1010*/  LDG.E.U16 R46, desc[UR18][R58.64] ;  /* 0x000000123a2e7981 */ /* 0x000562000c1e1500 */
[C---:B0-----:R-:W-:Y:S01]  /*1020*/  LEA R54, P1, R50.reuse, R3, 0x1 ;  /* 0x0000000332367211 */ /* 0x041fe200078208ff */
[----:B-1----:R-:W-:Y:S02]  /*1030*/  IMAD R48, R51, 0x2, R50 ;  /* 0x0000000233307824 */ /* 0x002fe400078e0232 */
[----:B------:R0:W5:Y:S01]  /*1040*/  LDG.E.U16 R47, desc[UR18][R60.64] ;  /* 0x000000123c2f7981 */ /* 0x000162000c1e1500 */
[----:B------:R-:W-:-:S02]  /*1050*/  LEA.HI.X.SX32 R55, R50, R2, 0x1, P1 ;  /* 0x0000000232377211 */ /* 0x000fc400008f0eff */
[----:B------:R-:W-:Y:S02]  /*1060*/  LEA R50, R51, R48, 0x1 ;  /* 0x0000003033327211 */ /* 0x000fe400078e08ff */
[----:B------:R-:W-:-:S03]  /*1070*/  LEA R62, P1, R48, R3, 0x1 ;  /* 0x00000003303e7211 */ /* 0x000fc600078208ff */
[C---:B---3--:R-:W-:Y:S01]  /*1080*/  IMAD R52, R51.reuse, 0x2, R50 ;  /* 0x0000000233347824 */ /* 0x048fe200078e0232 */
[----:B------:R-:W-:Y:S02]  /*1090*/  LEA.HI.X.SX32 R63, R48, R2, 0x1, P1 ;  /* 0x00000002303f7211 */ /* 0x000fe400008f0eff */
[-C--:B------:R-:W-:Y:S01]  /*10a0*/  LEA R64, P2, R50, R3.reuse, 0x1 ;  /* 0x0000000332407211 */ /* 0x080fe200078408ff */
[----:B------:R-:W5:Y:S01]  /*10b0*/  LDG.E.U16 R48, desc[UR18][R54.64] ;  /* 0x0000001236307981 */ /* 0x000f62000c1e1500 */
[C---:B----4-:R-:W-:Y:S02]  /*10c0*/  LEA R56, P1, R52.reuse, R3, 0x1 ;  /* 0x0000000334387211 */ /* 0x050fe400078208ff */
[----:B------:R-:W-:Y:S01]  /*10d0*/  LEA R66, R51, R52, 0x1 ;  /* 0x0000003433427211 */ /* 0x000fe200078e08ff */
[----:B------:R-:W5:Y:S01]  /*10e0*/  LDG.E.U16 R49, desc[UR18][R62.64] ;  /* 0x000000123e317981 */ /* 0x000f62000c1e1500 */
[----:B------:R-:W-:-:S03]  /*10f0*/  LEA.HI.X.SX32 R57, R52, R2, 0x1, P1 ;  /* 0x0000000234397211 */ /* 0x000fc600008f0eff */
[C---:B------:R-:W-:Y:S01]  /*1100*/  IMAD R52, R51.reuse, 0x2, R66 ;  /* 0x0000000233347824 */ /* 0x040fe200078e0242 */
[-C--:B--2---:R-:W-:Y:S01]  /*1110*/  LEA R58, P1, R66, R3.reuse, 0x1 ;  /* 0x00000003423a7211 */ /* 0x084fe200078208ff */
[----:B------:R1:W5:Y:S03]  /*1120*/  LDG.E.U16 R53, desc[UR18][R56.64] ;  /* 0x0000001238357981 */ /* 0x000366000c1e1500 */
[C---:B------:R-:W-:Y:S02]  /*1130*/  LEA R72, R51.reuse, R52, 0x1 ;  /* 0x0000003433487211 */ /* 0x040fe400078e08ff */
[-C--:B------:R-:W-:Y:S02]  /*1140*/  LEA.HI.X.SX32 R65, R50, R2.reuse, 0x1, P2 ;  /* 0x0000000232417211 */ /* 0x080fe400010f0eff */
[-C--:B------:R-:W-:Y:S01]  /*1150*/  LEA.HI.X.SX32 R59, R66, R2.reuse, 0x1, P1 ;  /* 0x00000002423b7211 */ /* 0x080fe200008f0eff */
[----:B------:R-:W-:Y:S01]  /*1160*/  IMAD R74, R51, 0x2, R72 ;  /* 0x00000002334a7824 */ /* 0x000fe200078e0248 */
[C---:B------:R-:W-:Y:S01]  /*1170*/  LEA R66, P2, R72.reuse, R3, 0x1 ;  /* 0x0000000348427211 */ /* 0x040fe200078408ff */
[----:B------:R2:W5:Y:S03]  /*1180*/  LDG.E.U16 R50, desc[UR18][R64.64] ;  /* 0x0000001240327981 */ /* 0x000566000c1e1500 */
[----:B------:R-:W-:-:S02]  /*1190*/  LEA.HI.X.SX32 R67, R72, R2, 0x1, P2 ;  /* 0x0000000248437211 */ /* 0x000fc400010f0eff */
[C---:B------:R-:W-:Y:S02]  /*11a0*/  LEA R72, R51.reuse, R74, 0x1 ;  /* 0x0000004a33487211 */ /* 0x040fe400078e08ff */
[C---:B0-----:R-:W-:Y:S01]  /*11b0*/  LEA R60, P1, R52.reuse, R3, 0x1 ;  /* 0x00000003343c7211 */ /* 0x041fe200078208ff */
[----:B------:R-:W5:Y:S02]  /*11c0*/  LDG.E.U16 R55, desc[UR18][R66.64] ;  /* 0x0000001242377981 */ /* 0x000f64000c1e1500 */
[----:B-1----:R-:W-:Y:S01]  /*11d0*/  IMAD R56, R51, 0x2, R72 ;  /* 0x0000000233387824 */ /* 0x002fe200078e0248 */
[----:B------:R-:W-:-:S04]  /*11e0*/  LEA.HI.X.SX32 R61, R52, R2, 0x1, P1 ;  /* 0x00000002343d7211 */ /* 0x000fc800008f0eff */
[----:B------:R-:W-:Y:S01]  /*11f0*/  LEA R76, R51, R56, 0x1 ;  /* 0x00000038334c7211 */ /* 0x000fe200078e08ff */
[----:B------:R0:W5:Y:S01]  /*1200*/  LDG.E.U16 R54, desc[UR18][R60.64] ;  /* 0x000000123c367981 */ /* 0x000162000c1e1500 */
[----:B------:R-:W-:-:S03]  /*1210*/  LEA R62, P1, R74, R3, 0x1 ;  /* 0x000000034a3e7211 */ /* 0x000fc600078208ff */
[C---:B------:R-:W-:Y:S01]  /*1220*/  IMAD R78, R51.reuse, 0x2, R76 ;  /* 0x00000002334e7824 */ /* 0x040fe200078e024c */
[----:B------:R-:W-:Y:S01]  /*1230*/  LEA.HI.X.SX32 R63, R74, R2, 0x1, P1 ;  /* 0x000000024a3f7211 */ /* 0x000fe200008f0eff */
[----:B------:R-:W5:Y:S01]  /*1240*/  LDG.E.U16 R52, desc[UR18][R58.64] ;  /* 0x000000123a347981 */ /* 0x000f62000c1e1500 */
[CC--:B--2---:R-:W-:Y:S02]  /*1250*/  LEA R64, P1, R72.reuse, R3.reuse, 0x1 ;  /* 0x0000000348407211 */ /* 0x0c4fe400078208ff */
[----:B0-----:R-:W-:Y:S01]  /*1260*/  LEA R60, R51, R78, 0x1 ;  /* 0x0000004e333c7211 */ /* 0x001fe200078e08ff */
[----:B------:R0:W5:Y:S01]  /*1270*/  LDG.E.U16 R57, desc[UR18][R62.64] ;  /* 0x000000123e397981 */ /* 0x000162000c1e1500 */
[----:B------:R-:W-:Y:S02]  /*1280*/  LEA.HI.X.SX32 R65, R72, R2, 0x1, P1 ;  /* 0x0000000248417211 */ /* 0x000fe400008f0eff */
[-C--:B------:R-:W-:Y:S02]  /*1290*/  LEA R72, P1, R56, R3.reuse, 0x1 ;  /* 0x0000000338487211 */ /* 0x080fe400078208ff */
[----:B------:R-:W-:-:S02]  /*12a0*/  LEA R74, P2, R76, R3, 0x1 ;  /* 0x000000034c4a7211 */ /* 0x000fc400078408ff */
[-C--:B------:R-:W-:Y:S01]  /*12b0*/  LEA.HI.X.SX32 R73, R56, R2.reuse, 0x1, P1 ;  /* 0x0000000238497211 */ /* 0x080fe200008f0eff */
[C---:B0-----:R-:W-:Y:S01]  /*12c0*/  IMAD R62, R51.reuse, 0x2, R60 ;  /* 0x00000002333e7824 */ /* 0x041fe200078e023c */
[----:B------:R-:W-:Y:S01]  /*12d0*/  LEA.HI.X.SX32 R75, R76, R2, 0x1, P2 ;  /* 0x000000024c4b7211 */ /* 0x000fe200010f0eff */
[----:B------:R0:W5:Y:S01]  /*12e0*/  LDG.E.U16 R56, desc[UR18][R64.64] ;  /* 0x0000001240387981 */ /* 0x000162000c1e1500 */
[CC--:B------:R-:W-:Y:S02]  /*12f0*/  LEA R76, P1, R78.reuse, R3.reuse, 0x1 ;  /* 0x000000034e4c7211 */ /* 0x0c0fe400078208ff */
[C---:B------:R-:W-:Y:S01]  /*1300*/  LEA R80, R51.reuse, R62, 0x1 ;  /* 0x0000003e33507211 */ /* 0x040fe200078e08ff */
[----:B------:R1:W5:Y:S01]  /*1310*/  LDG.E.U16 R58, desc[UR18][R72.64] ;  /* 0x00000012483a7981 */ /* 0x000362000c1e1500 */
[-C--:B------:R-:W-:Y:S02]  /*1320*/  LEA.HI.X.SX32 R77, R78, R2.reuse, 0x1, P1 ;  /* 0x000000024e4d7211 */ /* 0x080fe400008f0eff */
[-C--:B------:R-:W-:Y:S01]  /*1330*/  LEA R66, P1, R60, R3.reuse, 0x1 ;  /* 0x000000033c427211 */ /* 0x080fe200078208ff */
[----:B------:R-:W-:Y:S01]  /*1340*/  IMAD R82, R51, 0x2, R80 ;  /* 0x0000000233527824 */ /* 0x000fe200078e0250 */
[----:B------:R-:W-:Y:S01]  /*1350*/  LEA R78, P2, R80, R3, 0x1 ;  /* 0x00000003504e7211 */ /* 0x000fe200078408ff */
[----:B------:R2:W5:Y:S01]  /*1360*/  LDG.E.U16 R59, desc[UR18][R74.64] ;  /* 0x000000124a3b7981 */ /* 0x000562000c1e1500 */
[----:B------:R-:W-:-:S02]  /*1370*/  LEA.HI.X.SX32 R67, R60, R2, 0x1, P1 ;  /* 0x000000023c437211 */ /* 0x000fc400008f0eff */
[-C--:B0-----:R-:W-:Y:S01]  /*1380*/  LEA R64, P1, R62, R3.reuse, 0x1 ;  /* 0x000000033e407211 */ /* 0x081fe200078208ff */
[----:B------:R0:W5:Y:S01]  /*1390*/  LDG.E.U16 R61, desc[UR18][R76.64] ;  /* 0x000000124c3d7981 */ /* 0x000162000c1e1500 */
[----:B------:R-:W-:Y:S02]  /*13a0*/  LEA.HI.X.SX32 R79, R80, R2, 0x1, P2 ;  /* 0x00000002504f7211 */ /* 0x000fe400010f0eff */
[C---:B------:R-:W-:Y:S01]  /*13b0*/  LEA R80, R51.reuse, R82, 0x1 ;  /* 0x0000005233507211 */ /* 0x040fe200078e08ff */
[----:B------:R3:W5:Y:S01]  /*13c0*/  LDG.E.U16 R60, desc[UR18][R66.64] ;  /* 0x00000012423c7981 */ /* 0x000762000c1e1500 */
[-C--:B------:R-:W-:Y:S02]  /*13d0*/  LEA.HI.X.SX32 R65, R62, R2.reuse, 0x1, P1 ;  /* 0x000000023e417211 */ /* 0x080fe400008f0eff */
[C---:B-1----:R-:W-:Y:S01]  /*13e0*/  LEA R72, P1, R82.reuse, R3, 0x1 ;  /* 0x0000000352487211 */ /* 0x042fe200078208ff */
[----:B------:R-:W-:Y:S02]  /*13f0*/  IMAD R84, R51, 0x2, R80 ;  /* 0x0000000233547824 */ /* 0x000fe400078e0250 */
[----:B------:R-:W5:Y:S01]  /*1400*/  LDG.E.U16 R62, desc[UR18][R64.64] ;  /* 0x00000012403e7981 */ /* 0x000f62000c1e1500 */
[----:B------:R-:W-:-:S02]  /*1410*/  LEA.HI.X.SX32 R73, R82, R2, 0x1, P1 ;  /* 0x0000000252497211 */ /* 0x000fc400008f0eff */
[CC--:B--2---:R-:W-:Y:S02]  /*1420*/  LEA R74, P1, R80.reuse, R3.reuse, 0x1 ;  /* 0x00000003504a7211 */ /* 0x0c4fe400078208ff */
[----:B------:R-:W-:Y:S01]  /*1430*/  LEA R71, R51, R84, 0x1 ;  /* 0x0000005433477211 */ /* 0x000fe200078e08ff */
[----:B------:R-:W5:Y:S01]  /*1440*/  LDG.E.U16 R63, desc[UR18][R72.64] ;  /* 0x00000012483f7981 */ /* 0x000f62000c1e1500 */
[-C--:B------:R-:W-:Y:S02]  /*1450*/  LEA.HI.X.SX32 R75, R80, R2.reuse, 0x1, P1 ;  /* 0x00000002504b7211 */ /* 0x080fe400008f0eff */
[CC--:B0-----:R-:W-:Y:S01]  /*1460*/  LEA R76, P2, R84.reuse, R3.reuse, 0x1 ;  /* 0x00000003544c7211 */ /* 0x0c1fe200078408ff */
[----:B------:R0:W5:Y:S01]  /*1470*/  LDG.E.U16 R51, desc[UR18][R78.64] ;  /* 0x000000124e337981 */ /* 0x000162000c1e1500 */
[C---:B---3--:R-:W-:Y:S02]  /*1480*/  LEA R66, P1, R71.reuse, R3, 0x1 ;  /* 0x0000000347427211 */ /* 0x048fe400078208ff */
[-C--:B------:R-:W-:Y:S01]  /*1490*/  LEA.HI.X.SX32 R77, R84, R2.reuse, 0x1, P2 ;  /* 0x00000002544d7211 */ /* 0x080fe200010f0eff */
[----:B------:R1:W5:Y:S01]  /*14a0*/  LDG.E.U16 R64, desc[UR18][R74.64] ;  /* 0x000000124a407981 */ /* 0x000362000c1e1500 */
[----:B------:R-:W-:-:S02]  /*14b0*/  LEA.HI.X.SX32 R67, R71, R2, 0x1, P1 ;  /* 0x0000000247437211 */ /* 0x000fc400008f0eff */
[----:B------:R-:W0:Y:S01]  /*14c0*/  LDC.64 R2, c[0x0][0x3c0] ;  /* 0x0000f000ff027b82 */ /* 0x000e220000000a00 */
[----:B------:R2:W5:Y:S04]  /*14d0*/  LDG.E.U16 R65, desc[UR18][R76.64] ;  /* 0x000000124c417981 */ /* 0x000568000c1e1500 */
[----:B------:R3:W5:Y:S01]  /*14e0*/  LDG.E.U16 R66, desc[UR18][R66.64] ;  /* 0x0000001242427981 */ /* 0x000762000c1e1500 */
[----:B0-----:R-:W-:-:S04]  /*14f0*/  IMAD R78, R70, R3, RZ ;  /* 0x00000003464e7224 */ /* 0x001fc800078e02ff */
[----:B------:R-:W-:-:S05]  /*1500*/  IMAD R80, R3, 0x2, R78 ;  /* 0x0000000203507824 */ /* 0x000fca00078e024e */
[----:B------:R-:W-:-:S05]  /*1510*/  LEA R82, R3, R80, 0x1 ;  /* 0x0000005003527211 */ /* 0x000fca00078e08ff */
[----:B------:R-:W-:-:S05]  /*1520*/  IMAD R84, R3, 0x2, R82 ;  /* 0x0000000203547824 */ /* 0x000fca00078e0252 */
[----:B------:R-:W-:-:S05]  /*1530*/  LEA R86, R3, R84, 0x1 ;  /* 0x0000005403567211 */ /* 0x000fca00078e08ff */
[----:B------:R-:W-:-:S05]  /*1540*/  IMAD R88, R3, 0x2, R86 ;  /* 0x0000000203587824 */ /* 0x000fca00078e0256 */
[----:B------:R-:W-:-:S05]  /*1550*/  LEA R90, R3, R88, 0x1 ;  /* 0x00000058035a7211 */ /* 0x000fca00078e08ff */
[----:B-1----:R-:W-:-:S05]  /*1560*/  IMAD R74, R3, 0x2, R90 ;  /* 0x00000002034a7824 */ /* 0x002fca00078e025a */
[----:B--2---:R-:W-:-:S05]  /*1570*/  LEA R76, R3, R74, 0x1 ;  /* 0x0000004a034c7211 */ /* 0x004fca00078e08ff */
[----:B------:R-:W-:-:S05]  /*1580*/  IMAD R92, R3, 0x2, R76 ;  /* 0x00000002035c7824 */ /* 0x000fca00078e024c */
[----:B------:R-:W-:-:S05]  /*1590*/  LEA R94, R3, R92, 0x1 ;  /* 0x0000005c035e7211 */ /* 0x000fca00078e08ff */
[----:B------:R-:W-:-:S05]  /*15a0*/  IMAD R96, R3, 0x2, R94 ;  /* 0x0000000203607824 */ /* 0x000fca00078e025e */
[----:B------:R-:W-:-:S05]  /*15b0*/  LEA R98, R3, R96, 0x1 ;  /* 0x0000006003627211 */ /* 0x000fca00078e08ff */
[----:B------:R-:W-:-:S05]  /*15c0*/  IMAD R100, R3, 0x2, R98 ;  /* 0x0000000203647824 */ /* 0x000fca00078e0262 */
[----:B------:R-:W-:-:S05]  /*15d0*/  LEA R102, R3, R100, 0x1 ;  /* 0x0000006403667211 */ /* 0x000fca00078e08ff */
[----:B------:R-:W-:-:S05]  /*15e0*/  IMAD R104, R3, 0x2, R102 ;  /* 0x0000000203687824 */ /* 0x000fca00078e0266 */
[----:B------:R-:W-:-:S05]  /*15f0*/  LEA R106, R3, R104, 0x1 ;  /* 0x00000068036a7211 */ /* 0x000fca00078e08ff */
[----:B------:R-:W-:Y:S01]  /*1600*/  IMAD R108, R3, 0x2, R106 ;  /* 0x00000002036c7824 */ /* 0x000fe200078e026a */
[----:B---3--:R-:W-:-:S04]  /*1610*/  SHF.R.S32.HI R67, RZ, 0x7, R81 ;  /* 0x00000007ff437819 */ /* 0x008fc80000011451 */
[----:B------:R-:W-:Y:S02]  /*1620*/  LEA R110, R3, R108, 0x1 ;  /* 0x0000006c036e7211 */ /* 0x000fe400078e08ff */
[----:B------:R-:W-:Y:S02]  /*1630*/  SHF.R.U32.HI R71, RZ, 0x5, R81 ;  /* 0x00000005ff477819 */ /* 0x000fe40000011651 */
[----:B------:R-:W-:Y:S02]  /*1640*/  SGXT R67, R67, 0x1 ;  /* 0x000000014343781a */ /* 0x000fe40000000200 */
[----:B------:R-:W-:Y:S01]  /*1650*/  LEA R112, R3, R110, 0x1 ;  /* 0x0000006e03707211 */ /* 0x000fe200078e08ff */
[----:B------:R-:W-:Y:S01]  /*1660*/  IMAD.SHL.U32 R72, R81, 0x2, RZ ;  /* 0x0000000251487824 */ /* 0x000fe200078e00ff */
[----:B------:R-:W-:Y:S01]  /*1670*/  R2UR UR65, R71 ;  /* 0x00000000474172ca */ /* 0x000fe200000e0000 */
[----:B------:R-:W-:Y:S01]  /*1680*/  IMAD R71, R68, UR4, RZ ;  /* 0x0000000444477c24 */ /* 0x000fe2000f8e02ff */
[----:B------:R-:W-:Y:S01]  /*1690*/  LOP3.LUT R67, R67, 0x90, RZ, 0xc0, !PT ;  /* 0x0000009043437812 */ /* 0x000fe200078ec0ff */
[----:B------:R-:W-:-:S02]  /*16a0*/  IMAD R2, R2, UR9, RZ ;  /* 0x0000000902027c24 */ /* 0x000fc4000f8e02ff */
[----:B------:R-:W-:Y:S01]  /*16b0*/  IMAD R114, R3, 0x2, R112 ;  /* 0x0000000203727824 */ /* 0x000fe200078e0270 */
[----:B------:R-:W-:Y:S01]  /*16c0*/  LOP3.LUT R120, R67, 0x7e, R72, 0x78, !PT ;  /* 0x0000007e43787812 */ /* 0x000fe200078e7848 */
[----:B------:R-:W-:Y:S01]  /*16d0*/  IMAD.SHL.U32 R202, R71, 0x2, RZ ;  /* 0x0000000247ca7824 */ /* 0x000fe200078e00ff */
[----:B------:R-:W-:Y:S01]  /*16e0*/  SHF.L.U32 R67, R2, 0x1, RZ ;  /* 0x0000000102437819 */ /* 0x000fe200000006ff */
[----:B------:R-:W-:Y:S02]  /*16f0*/  IMAD R116, R3, 0x2, R114 ;  /* 0x0000000203747824 */ /* 0x000fe400078e0272 */
[----:B------:R-:W-:Y:S01]  /*1700*/  IMAD.HI R71, R71, 0x2, RZ ;  /* 0x0000000247477827 */ /* 0x000fe200078e02ff */
[----:B------:R-:W-:Y:S02]  /*1710*/  IADD3 R202, P1, P2, R202, R118, R67 ;  /* 0x00000076caca7210 */ /* 0x000fe40007a3e043 */
[----:B------:R-:W-:Y:S01]  /*1720*/  LEA R118, R3, R116, 0x1 ;  /* 0x0000007403767211 */ /* 0x000fe200078e08ff */
[----:B------:R-:W-:Y:S01]  /*1730*/  IMAD.HI R72, R2, 0x2, RZ ;  /* 0x0000000202487827 */ /* 0x000fe200078e02ff */
[----:B------:R-:W-:-:S04]  /*1740*/  SHF.L.U32 R73, R81, 0x8, RZ ;  /* 0x0000000851497819 */ /* 0x000fc800000006ff */
[----:B------:R-:W-:Y:S01]  /*1750*/  IADD3.X R67, PT, PT, R71, R119, R72, P1, P2 ;  /* 0x0000007747437210 */ /* 0x000fe20000fe4448 */
[C---:B------:R-:W-:Y:S01]  /*1760*/  IMAD R72, R3.reuse, 0x2, R118 ;  /* 0x0000000203487824 */ /* 0x040fe200078e0276 */
[----:B------:R-:W-:Y:S02]  /*1770*/  LOP3.LUT R2, R120, 0x4000, R73, 0xf8, !PT ;  /* 0x0000400078027812 */ /* 0x000fe400078ef849 */
[C---:B------:R-:W-:Y:S02]  /*1780*/  LEA R200, P1, R78.reuse, R202, 0x1 ;  /* 0x000000ca4ec87211 */ /* 0x040fe400078208ff */
[----:B------:R-:W-:Y:S02]  /*1790*/  LEA R120, R3, R72, 0x1 ;  /* 0x0000004803787211 */ /* 0x000fe400078e08ff */
[----:B------:R-:W-:Y:S02]  /*17a0*/  LEA.HI.X.SX32 R201, R78, R67, 0x1, P1 ;  /* 0x000000434ec97211 */ /* 0x000fe400008f0eff */
[----:B------:R-:W-:-:S02]  /*17b0*/  LEA R180, P2, R80, R202, 0x1 ;  /* 0x000000ca50b47211 */ /* 0x000fc400078408ff */
[C---:B------:R-:W-:Y:S02]  /*17c0*/  LEA R78, R3.reuse, R120, 0x1 ;  /* 0x00000078034e7211 */ /* 0x040fe400078e08ff */
[-C--:B------:R-:W-:Y:S02]  /*17d0*/  LEA.HI.X.SX32 R181, R80, R67.reuse, 0x1, P2 ;  /* 0x0000004350b57211 */ /* 0x080fe400010f0eff */
[-C--:B------:R-:W-:Y:S01]  /*17e0*/  LEA R160, P3, R82, R202.reuse, 0x1 ;  /* 0x000000ca52a07211 */ /* 0x080fe200078608ff */
[----:B------:R-:W-:Y:S01]  /*17f0*/  IMAD R80, R3, 0x2, R78 ;  /* 0x0000000203507824 */ /* 0x000fe200078e024e */
[-C--:B------:R-:W-:Y:S02]  /*1800*/  LEA R140, P1, R84, R202.reuse, 0x1 ;  /* 0x000000ca548c7211 */ /* 0x080fe400078208ff */
[----:B------:R-:W-:Y:S02]  /*1810*/  LEA.HI.X.SX32 R161, R82, R67, 0x1, P3 ;  /* 0x0000004352a17211 */ /* 0x000fe400018f0eff */
[----:B------:R-:W-:-:S02]  /*1820*/  LEA R198, P2, R86, R202, 0x1 ;  /* 0x000000ca56c67211 */ /* 0x000fc400078408ff */
[C---:B------:R-:W-:Y:S02]  /*1830*/  LEA R82, R3.reuse, R80, 0x1 ;  /* 0x0000005003527211 */ /* 0x040fe400078e08ff */
[-C--:B------:R-:W-:Y:S02]  /*1840*/  LEA.HI.X.SX32 R141, R84, R67.reuse, 0x1, P1 ;  /* 0x00000043548d7211 */ /* 0x080fe400008f0eff */
[----:B------:R-:W-:Y:S02]  /*1850*/  LEA.HI.X.SX32 R199, R86, R67, 0x1, P2 ;  /* 0x0000004356c77211 */ /* 0x000fe400010f0eff */
[-C--:B------:R-:W-:Y:S02]  /*1860*/  LEA R178, P3, R88, R202.reuse, 0x1 ;  /* 0x000000ca58b27211 */ /* 0x080fe400078608ff */
[----:B------:R-:W-:Y:S02]  /*1870*/  LEA R138, P2, R74, R202, 0x1 ;  /* 0x000000ca4a8a7211 */ /* 0x000fe400078408ff */
[----:B------:R-:W-:-:S02]  /*1880*/  LEA R84, R3, R82, 0x1 ;  /* 0x0000005203547211 */ /* 0x000fc400078e08ff */
[-C--:B------:R-:W-:Y:S02]  /*1890*/  LEA.HI.X.SX32 R179, R88, R67.reuse, 0x1, P3 ;  /* 0x0000004358b37211 */ /* 0x080fe400018f0eff */
[----:B------:R-:W-:Y:S01]  /*18a0*/  LEA.HI.X.SX32 R139, R74, R67, 0x1, P2 ;  /* 0x000000434a8b7211 */ /* 0x000fe200010f0eff */
[----:B------:R-:W-:Y:S01]  /*18b0*/  IMAD R74, R3, 0x2, R84 ;  /* 0x00000002034a7824 */ /* 0x000fe200078e0254 */
[----:B------:R-:W-:-:S04]  /*18c0*/  LEA R196, P3, R76, R202, 0x1 ;  /* 0x000000ca4cc47211 */ /* 0x000fc800078608ff */
[----:B------:R-:W-:Y:S02]  /*18d0*/  LEA.HI.X.SX32 R197, R76, R67, 0x1, P3 ;  /* 0x000000434cc57211 */ /* 0x000fe400018f0eff */
[----:B------:R-:W-:-:S04]  /*18e0*/  LEA R76, R3, R74, 0x1 ;  /* 0x0000004a034c7211 */ /* 0x000fc800078e08ff */
[----:B------:R-:W-:Y:S02]  /*18f0*/  LEA R86, R3, R76, 0x1 ;  /* 0x0000004c03567211 */ /* 0x000fe400078e08ff */
[----:B------:R-:W-:-:S03]  /*1900*/  LEA R158, P1, R90, R202, 0x1 ;  /* 0x000000ca5a9e7211 */ /* 0x000fc600078208ff */
[C---:B------:R-:W-:Y:S01]  /*1910*/  IMAD R88, R3.reuse, 0x2, R86 ;  /* 0x0000000203587824 */ /* 0x040fe200078e0256 */
[-C--:B------:R-:W-:Y:S02]  /*1920*/  LEA.HI.X.SX32 R159, R90, R67.reuse, 0x1, P1 ;  /* 0x000000435a9f7211 */ /* 0x080fe400008f0eff */
[----:B------:R-:W-:Y:S02]  /*1930*/  LEA R176, P1, R92, R202, 0x1 ;  /* 0x000000ca5cb07211 */ /* 0x000fe400078208ff */
[----:B------:R-:W-:Y:S02]  /*1940*/  LEA R90, R3, R88, 0x1 ;  /* 0x00000058035a7211 */ /* 0x000fe400078e08ff */
[-C--:B------:R-:W-:Y:S02]  /*1950*/  LEA R136, P3, R96, R202.reuse, 0x1 ;  /* 0x000000ca60887211 */ /* 0x080fe400078608ff */
[----:B------:R-:W-:Y:S02]  /*1960*/  LEA.HI.X.SX32 R177, R92, R67, 0x1, P1 ;  /* 0x000000435cb17211 */ /* 0x000fe400008f0eff */
[----:B------:R-:W-:-:S02]  /*1970*/  LEA R156, P2, R94, R202, 0x1 ;  /* 0x000000ca5e9c7211 */ /* 0x000fc400078408ff */
[C---:B------:R-:W-:Y:S02]  /*1980*/  LEA R92, R3.reuse, R90, 0x1 ;  /* 0x0000005a035c7211 */ /* 0x040fe400078e08ff */
[-C--:B------:R-:W-:Y:S02]  /*1990*/  LEA.HI.X.SX32 R137, R96, R67.reuse, 0x1, P3 ;  /* 0x0000004360897211 */ /* 0x080fe400018f0eff */
[-C--:B------:R-:W-:Y:S01]  /*19a0*/  LEA.HI.X.SX32 R157, R94, R67.reuse, 0x1, P2 ;  /* 0x000000435e9d7211 */ /* 0x080fe200010f0eff */
[----:B------:R-:W-:Y:S01]  /*19b0*/  IMAD R94, R3, 0x2, R92 ;  /* 0x00000002035e7824 */ /* 0x000fe200078e025c */
[-C--:B------:R-:W-:Y:S02]  /*19c0*/  LEA R154, P3, R102, R202.reuse, 0x1 ;  /* 0x000000ca669a7211 */ /* 0x080fe400078608ff */
[----:B------:R-:W-:Y:S02]  /*19d0*/  LEA R174, P2, R100, R202, 0x1 ;  /* 0x000000ca64ae7211 */ /* 0x000fe400078408ff */
[----:B------:R-:W-:-:S02]  /*19e0*/  LEA.HI.X.SX32 R155, R102, R67, 0x1, P3 ;  /* 0x00000043669b7211 */ /* 0x000fc400018f0eff */
[-C--:B------:R-:W-:Y:S02]  /*19f0*/  LEA R194, P1, R98, R202.reuse, 0x1 ;  /* 0x000000ca62c27211 */ /* 0x080fe400078208ff */
[----:B------:R-:W-:Y:S02]  /*1a00*/  LEA R172, P3, R108, R202, 0x1 ;  /* 0x000000ca6cac7211 */ /* 0x000fe400078608ff */
[----:B------:R-:W-:Y:S02]  /*1a10*/  LEA R96, R3, R94, 0x1 ;  /* 0x0000005e03607211 */ /* 0x000fe400078e08ff */
[-C--:B------:R-:W-:Y:S02]  /*1a20*/  LEA.HI.X.SX32 R175, R100, R67.reuse, 0x1, P2 ;  /* 0x0000004364af7211 */ /* 0x080fe400010f0eff */
[----:B------:R-:W-:Y:S02]  /*1a30*/  LEA.HI.X.SX32 R195, R98, R67, 0x1, P1 ;  /* 0x0000004362c37211 */ /* 0x000fe400008f0eff */
[----:B------:R-:W-:-:S02]  /*1a40*/  LEA R192, P2, R106, R202, 0x1 ;  /* 0x000000ca6ac07211 */ /* 0x000fc400078408ff */
[-C--:B------:R-:W-:Y:S02]  /*1a50*/  LEA.HI.X.SX32 R173, R108, R67.reuse, 0x1, P3 ;  /* 0x000000436cad7211 */ /* 0x080fe400018f0eff */
[----:B------:R-:W-:Y:S02]  /*1a60*/  LEA R190, P3, R114, R202, 0x1 ;  /* 0x000000ca72be7211 */ /* 0x000fe400078608ff */
[C---:B------:R-:W-:Y:S02]  /*1a70*/  LEA R98, R3.reuse, R96, 0x1 ;  /* 0x0000006003627211 */ /* 0x040fe400078e08ff */
[-C--:B------:R-:W-:Y:S02]  /*1a80*/  LEA.HI.X.SX32 R193, R106, R67.reuse, 0x1, P2 ;  /* 0x000000436ac17211 */ /* 0x080fe400010f0eff */
[----:B------:R-:W-:Y:S01]  /*1a90*/  LEA R132, P2, R112, R202, 0x1 ;  /* 0x000000ca70847211 */ /* 0x000fe200078408ff */
[----:B------:R-:W-:Y:S01]  /*1aa0*/  IMAD R100, R3, 0x2, R98 ;  /* 0x0000000203647824 */ /* 0x000fe200078e0262 */
[----:B------:R-:W-:-:S02]  /*1ab0*/  LEA.HI.X.SX32 R191, R114, R67, 0x1, P3 ;  /* 0x0000004372bf7211 */ /* 0x000fc400018f0eff */
[-C--:B------:R-:W-:Y:S02]  /*1ac0*/  LEA R130, P3, R72, R202.reuse, 0x1 ;  /* 0x000000ca48827211 */ /* 0x080fe400078608ff */
[-C--:B------:R-:W-:Y:S02]  /*1ad0*/  LEA R134, P1, R104, R202.reuse, 0x1 ;  /* 0x000000ca68867211 */ /* 0x080fe400078208ff */
[-C--:B------:R-:W-:Y:S02]  /*1ae0*/  LEA.HI.X.SX32 R133, R112, R67.reuse, 0x1, P2 ;  /* 0x0000004370857211 */ /* 0x080fe400010f0eff */
[----:B------:R-:W-:Y:S02]  /*1af0*/  LEA R150, P2, R118, R202, 0x1 ;  /* 0x000000ca76967211 */ /* 0x000fe400078408ff */
[----:B------:R-:W-:Y:S02]  /*1b00*/  LEA.HI.X.SX32 R131, R72, R67, 0x1, P3 ;  /* 0x0000004348837211 */ /* 0x000fe400018f0eff */
[----:B------:R-:W-:-:S02]  /*1b10*/  LEA R72, R3, R100, 0x1 ;  /* 0x0000006403487211 */ /* 0x000fc400078e08ff */
[-C--:B------:R-:W-:Y:S02]  /*1b20*/  LEA.HI.X.SX32 R135, R104, R67.reuse, 0x1, P1 ;  /* 0x0000004368877211 */ /* 0x080fe400008f0eff */
[-C--:B------:R-:W-:Y:S02]  /*1b30*/  LEA R152, P1, R110, R202.reuse, 0x1 ;  /* 0x000000ca6e987211 */ /* 0x080fe400078208ff */
[-C--:B------:R-:W-:Y:S02]  /*1b40*/  LEA.HI.X.SX32 R151, R118, R67.reuse, 0x1, P2 ;  /* 0x0000004376977211 */ /* 0x080fe400010f0eff */
[----:B------:R-:W-:Y:S02]  /*1b50*/  LEA R168, P2, R78, R202, 0x1 ;  /* 0x000000ca4ea87211 */ /* 0x000fe400078408ff */
[----:B------:R-:W-:Y:S02]  /*1b60*/  LEA R102, R3, R72, 0x1 ;  /* 0x0000004803667211 */ /* 0x000fe400078e08ff */
[----:B------:R-:W-:-:S02]  /*1b70*/  LEA.HI.X.SX32 R153, R110, R67, 0x1, P1 ;  /* 0x000000436e997211 */ /* 0x000fc400008f0eff */
[-C--:B------:R-:W-:Y:S02]  /*1b80*/  LEA R170, P1, R116, R202.reuse, 0x1 ;  /* 0x000000ca74aa7211 */ /* 0x080fe400078208ff */
[-C--:B------:R-:W-:Y:S02]  /*1b90*/  LEA R148, P3, R80, R202.reuse, 0x1 ;  /* 0x000000ca50947211 */ /* 0x080fe400078608ff */
[-C--:B------:R-:W-:Y:S01]  /*1ba0*/  LEA.HI.X.SX32 R169, R78, R67.reuse, 0x1, P2 ;  /* 0x000000434ea97211 */ /* 0x080fe200010f0eff */
[----:B------:R-:W-:Y:S01]  /*1bb0*/  IMAD R78, R3, 0x2, R102 ;  /* 0x00000002034e7824 */ /* 0x000fe200078e0266 */
[-C--:B------:R-:W-:Y:S02]  /*1bc0*/  LEA.HI.X.SX32 R171, R116, R67.reuse, 0x1, P1 ;  /* 0x0000004374ab7211 */ /* 0x080fe400008f0eff */
[----:B------:R-:W-:Y:S02]  /*1bd0*/  LEA.HI.X.SX32 R149, R80, R67, 0x1, P3 ;  /* 0x0000004350957211 */ /* 0x000fe400018f0eff */
[----:B------:R-:W-:-:S02]  /*1be0*/  LEA R188, P1, R120, R202, 0x1 ;  /* 0x000000ca78bc7211 */ /* 0x000fc400078208ff */
[----:B------:R-:W-:Y:S02]  /*1bf0*/  LEA R166, P3, R74, R202, 0x1 ;  /* 0x000000ca4aa67211 */ /* 0x000fe400078608ff */
[C---:B------:R-:W-:Y:S02]  /*1c00*/  LEA R80, R3.reuse, R78, 0x1 ;  /* 0x0000004e03507211 */ /* 0x040fe400078e08ff */
[-C--:B------:R-:W-:Y:S02]  /*1c10*/  LEA.HI.X.SX32 R189, R120, R67.reuse, 0x1, P1 ;  /* 0x0000004378bd7211 */ /* 0x080fe400008f0eff */
[----:B------:R-:W-:Y:S02]  /*1c20*/  LEA.HI.X.SX32 R167, R74, R67, 0x1, P3 ;  /* 0x000000434aa77211 */ /* 0x000fe400018f0eff */
[----:B------:R-:W-:Y:S02]  /*1c30*/  LEA R128, P1, R82, R202, 0x1 ;  /* 0x000000ca52807211 */ /* 0x000fe400078208ff */
[----:B------:R-:W-:-:S02]  /*1c40*/  LEA R74, R3, R80, 0x1 ;  /* 0x00000050034a7211 */ /* 0x000fc400078e08ff */
[-C--:B------:R-:W-:Y:S02]  /*1c50*/  LEA.HI.X.SX32 R129, R82, R67.reuse, 0x1, P1 ;  /* 0x0000004352817211 */ /* 0x080fe400008f0eff */
[-C--:B------:R-:W-:Y:S01]  /*1c60*/  LEA R146, P1, R76, R202.reuse, 0x1 ;  /* 0x000000ca4c927211 */ /* 0x080fe200078208ff */
[C---:B------:R-:W-:Y:S01]  /*1c70*/  IMAD R82, R3.reuse, 0x2, R74 ;  /* 0x0000000203527824 */ /* 0x040fe200078e024a */
[----:B------:R-:W-:Y:S02]  /*1c80*/  LEA R186, P2, R84, R202, 0x1 ;  /* 0x000000ca54ba7211 */ /* 0x000fe400078408ff */
[-C--:B------:R-:W-:Y:S02]  /*1c90*/  LEA.HI.X.SX32 R147, R76, R67.reuse, 0x1, P1 ;  /* 0x000000434c937211 */ /* 0x080fe400008f0eff */
[----:B------:R-:W-:Y:S02]  /*1ca0*/  LEA R76, R3, R82, 0x1 ;  /* 0x00000052034c7211 */ /* 0x000fe400078e08ff */
[----:B------:R-:W-:-:S02]  /*1cb0*/  LEA.HI.X.SX32 R187, R84, R67, 0x1, P2 ;  /* 0x0000004354bb7211 */ /* 0x000fc400010f0eff */
[C---:B------:R-:W-:Y:S02]  /*1cc0*/  LEA R126, P2, R86.reuse, R202, 0x1 ;  /* 0x000000ca567e7211 */ /* 0x040fe400078408ff */
[C---:B------:R-:W-:Y:S02]  /*1cd0*/  LEA R84, R3.reuse, R76, 0x1 ;  /* 0x0000004c03547211 */ /* 0x040fe400078e08ff */
[-C--:B------:R-:W-:Y:S02]  /*1ce0*/  LEA.HI.X.SX32 R127, R86, R67.reuse, 0x1, P2 ;  /* 0x00000043567f7211 */ /* 0x080fe400010f0eff */
[-C--:B------:R-:W-:Y:S01]  /*1cf0*/  LEA R184, P3, R88, R202.reuse, 0x1 ;  /* 0x000000ca58b87211 */ /* 0x080fe200078608ff */
[----:B------:R-:W-:Y:S01]  /*1d00*/  IMAD R86, R3, 0x2, R84 ;  /* 0x0000000203567824 */ /* 0x000fe200078e0254 */
[----:B------:R-:W-:Y:S02]  /*1d10*/  LEA R164, P1, R90, R202, 0x1 ;  /* 0x000000ca5aa47211 */ /* 0x000fe400078208ff */
[----:B------:R-:W-:-:S02]  /*1d20*/  LEA.HI.X.SX32 R185, R88, R67, 0x1, P3 ;  /* 0x0000004358b97211 */ /* 0x000fc400018f0eff */
[C---:B------:R-:W-:Y:S02]  /*1d30*/  LEA R88, R3.reuse, R86, 0x1 ;  /* 0x0000005603587211 */ /* 0x040fe400078e08ff */
[-C--:B------:R-:W-:Y:S02]  /*1d40*/  LEA R144, P2, R92, R202.reuse, 0x1 ;  /* 0x000000ca5c907211 */ /* 0x080fe400078408ff */
[-C--:B------:R-:W-:Y:S02]  /*1d50*/  LEA R124, P3, R94, R202.reuse, 0x1 ;  /* 0x000000ca5e7c7211 */ /* 0x080fe400078608ff */
[----:B------:R-:W-:Y:S02]  /*1d60*/  LEA.HI.X.SX32 R165, R90, R67, 0x1, P1 ;  /* 0x000000435aa57211 */ /* 0x000fe400008f0eff */
[----:B------:R-:W-:Y:S02]  /*1d70*/  LEA R182, P1, R96, R202, 0x1 ;  /* 0x000000ca60b67211 */ /* 0x000fe400078208ff */
[----:B------:R-:W-:-:S02]  /*1d80*/  LEA R90, R3, R88, 0x1 ;  /* 0x00000058035a7211 */ /* 0x000fc400078e08ff */
[-C--:B------:R-:W-:Y:S02]  /*1d90*/  LEA.HI.X.SX32 R145, R92, R67.reuse, 0x1, P2 ;  /* 0x000000435c917211 */ /* 0x080fe400010f0eff */
[-C--:B------:R-:W-:Y:S01]  /*1da0*/  LEA.HI.X.SX32 R125, R94, R67.reuse, 0x1, P3 ;  /* 0x000000435e7d7211 */ /* 0x080fe200018f0eff */
[----:B------:R-:W-:Y:S01]  /*1db0*/  IMAD R92, R3, 0x2, R90 ;  /* 0x00000002035c7824 */ /* 0x000fe200078e025a */
[-C--:B------:R-:W-:Y:S02]  /*1dc0*/  LEA R162, P2, R98, R202.reuse, 0x1 ;  /* 0x000000ca62a27211 */ /* 0x080fe400078408ff */
[-C--:B------:R-:W-:Y:S02]  /*1dd0*/  LEA R142, P3, R100, R202.reuse, 0x1 ;  /* 0x000000ca648e7211 */ /* 0x080fe400078608ff */
[----:B------:R-:W-:Y:S02]  /*1de0*/  LEA.HI.X.SX32 R183, R96, R67, 0x1, P1 ;  /* 0x0000004360b77211 */ /* 0x000fe400008f0eff */
[----:B------:R-:W-:-:S02]  /*1df0*/  LEA R122, P1, R72, R202, 0x1 ;  /* 0x000000ca487a7211 */ /* 0x000fc400078208ff */
[-C--:B------:R-:W-:Y:S02]  /*1e00*/  LEA.HI.X.SX32 R163, R98, R67.reuse, 0x1, P2 ;  /* 0x0000004362a37211 */ /* 0x080fe400010f0eff */
[-C--:B------:R-:W-:Y:S02]  /*1e10*/  LEA.HI.X.SX32 R143, R100, R67.reuse, 0x1, P3 ;  /* 0x00000043648f7211 */ /* 0x080fe400018f0eff */
[-C--:B------:R-:W-:Y:S02]  /*1e20*/  LEA R250, P2, R102, R202.reuse, 0x1 ;  /* 0x000000ca66fa7211 */ /* 0x080fe400078408ff */
[----:B------:R-:W-:Y:S02]  /*1e30*/  LEA R246, P3, R78, R202, 0x1 ;  /* 0x000000ca4ef67211 */ /* 0x000fe400078608ff */
[----:B------:R-:W-:Y:S02]  /*1e40*/  LEA.HI.X.SX32 R123, R72, R67, 0x1, P1 ;  /* 0x00000043487b7211 */ /* 0x000fe400008f0eff */
[----:B------:R-:W-:-:S02]  /*1e50*/  LEA R72, R3, R92, 0x1 ;  /* 0x0000005c03487211 */ /* 0x000fc400078e08ff */
[-C--:B------:R-:W-:Y:S02]  /*1e60*/  LEA.HI.X.SX32 R251, R102, R67.reuse, 0x1, P2 ;  /* 0x0000004366fb7211 */ /* 0x080fe400010f0eff */
[-C--:B------:R-:W-:Y:S01]  /*1e70*/  LEA.HI.X.SX32 R247, R78, R67.reuse, 0x1, P3 ;  /* 0x000000434ef77211 */ /* 0x080fe200018f0eff */
[----:B------:R0:W-:Y:S01]  /*1e80*/  STL.64 [R1+0x138], R200 ;  /* 0x000138c801007387 */ /* 0x0001e20000100a00 */
[----:B------:R-:W-:Y:S02]  /*1e90*/  LEA R242, P2, R74, R202, 0x1 ;  /* 0x000000ca4af27211 */ /* 0x000fe400078408ff */
[C---:B------:R-:W-:Y:S01]  /*1ea0*/  LEA R78, R3.reuse, R72, 0x1 ;  /* 0x00000048034e7211 */ /* 0x040fe200078e08ff */
[----:B------:R0:W-:Y:S01]  /*1eb0*/  STL.64 [R1+0x130], R180 ;  /* 0x000130b401007387 */ /* 0x0001e20000100a00 */
[----:B------:R-:W-:Y:S02]  /*1ec0*/  LEA R244, P1, R80, R202, 0x1 ;  /* 0x000000ca50f47211 */ /* 0x000fe400078208ff */
[----:B------:R-:W-:Y:S01]  /*1ed0*/  LEA.HI.X.SX32 R243, R74, R67, 0x1, P2 ;  /* 0x000000434af37211 */ /* 0x000fe200010f0eff */
[----:B------:R0:W-:Y:S01]  /*1ee0*/  STL.64 [R1+0x128], R160 ;  /* 0x000128a001007387 */ /* 0x0001e20000100a00 */
[----:B------:R-:W-:-:S03]  /*1ef0*/  IMAD R74, R3, 0x2, R78 ;  /* 0x00000002034a7824 */ /* 0x000fc600078e024e */
[----:B------:R0:W-:Y:S01]  /*1f00*/  STL.64 [R1+0x120], R140 ;  /* 0x0001208c01007387 */ /* 0x0001e20000100a00 */
[----:B------:R-:W-:-:S03]  /*1f10*/  LEA.HI.X.SX32 R245, R80, R67, 0x1, P1 ;  /* 0x0000004350f57211 */ /* 0x000fc600008f0eff */
[----:B------:R0:W-:Y:S01]  /*1f20*/  STL.64 [R1+0x118], R198 ;  /* 0x000118c601007387 */ /* 0x0001e20000100a00 */
[----:B------:R-:W-:-:S03]  /*1f30*/  LEA R238, P1, R76, R202, 0x1 ;  /* 0x000000ca4cee7211 */ /* 0x000fc600078208ff */
[----:B------:R0:W-:Y:S01]  /*1f40*/  STL.64 [R1+0x110], R178 ;  /* 0x000110b201007387 */ /* 0x0001e20000100a00 */
[----:B------:R-:W-:-:S03]  /*1f50*/  LEA R80, R3, R74, 0x1 ;  /* 0x0000004a03507211 */ /* 0x000fc600078e08ff */
[----:B------:R0:W-:Y:S04]  /*1f60*/  STL.64 [R1+0x108], R158 ;  /* 0x0001089e01007387 */ /* 0x0001e80000100a00 */
[----:B------:R0:W-:Y:S04]  /*1f70*/  STL.64 [R1+0xf8], R196 ;  /* 0x0000f8c401007387 */ /* 0x0001e80000100a00 */
        /* <DEDUP_REMOVED lines=13> */
[----:B------:R-:W-:-:S03]  /*2050*/  IMAD R82, R3, 0x2, R76 ;  /* 0x0000000203527824 */ /* 0x000fc600078e024c */
[----:B------:R0:W-:Y:S04]  /*2060*/  STL.64 [R1+0xb8], R192 ;  /* 0x0000b8c001007387 */ /* 0x0001e80000100a00 */
[----:B------:R0:W-:Y:S04]  /*2070*/  STL.64 [R1+0xb0], R172 ;  /* 0x0000b0ac01007387 */ /* 0x0001e80000100a00 */
[----:B------:R0:W-:Y:S01]  /*2080*/  STL.64 [R1+0xa8], R152 ;  /* 0x0000a89801007387 */ /* 0x0001e20000100a00 */
[----:B------:R-:W-:-:S03]  /*2090*/  LEA R234, P3, R86, R202, 0x1 ;  /* 0x000000ca56ea7211 */ /* 0x000fc600078608ff */
[----:B------:R0:W-:Y:S01]  /*20a0*/  STL.64 [R1+0x98], R190 ;  /* 0x000098be01007387 */ /* 0x0001e20000100a00 */
[----:B------:R-:W-:-:S03]  /*20b0*/  LEA.HI.X.SX32 R237, R84, R67, 0x1, P2 ;  /* 0x0000004354ed7211 */ /* 0x000fc600010f0eff */
[----:B------:R0:W-:Y:S01]  /*20c0*/  STL.64 [R1+0xa0], R132 ;  /* 0x0000a08401007387 */ /* 0x0001e20000100a00 */
[----:B------:R-:W-:-:S03]  /*20d0*/  LEA R232, P1, R88, R202, 0x1 ;  /* 0x000000ca58e87211 */ /* 0x000fc600078208ff */
[----:B------:R0:W-:Y:S01]  /*20e0*/  STL.64 [R1+0x90], R170 ;  /* 0x000090aa01007387 */ /* 0x0001e20000100a00 */
[----:B------:R-:W-:-:S03]  /*20f0*/  LEA R84, R3, R82, 0x1 ;  /* 0x0000005203547211 */ /* 0x000fc600078e08ff */
[----:B------:R0:W-:Y:S01]  /*2100*/  STL.64 [R1+0x88], R150 ;  /* 0x0000889601007387 */ /* 0x0001e20000100a00 */
[----:B------:R-:W-:-:S03]  /*2110*/  LEA.HI.X.SX32 R235, R86, R67, 0x1, P3 ;  /* 0x0000004356eb7211 */ /* 0x000fc600018f0eff */
[----:B------:R0:W-:Y:S01]  /*2120*/  STL.64 [R1+0x80], R130 ;  /* 0x0000808201007387 */ /* 0x0001e20000100a00 */
[----:B------:R-:W-:-:S03]  /*2130*/  LEA R230, P2, R90, R202, 0x1 ;  /* 0x000000ca5ae67211 */ /* 0x000fc600078408ff */
[----:B------:R0:W-:Y:S01]  /*2140*/  STL.64 [R1+0x78], R188 ;  /* 0x000078bc01007387 */ /* 0x0001e20000100a00 */
[----:B------:R-:W-:-:S03]  /*2150*/  LEA.HI.X.SX32 R233, R88, R67, 0x1, P1 ;  /* 0x0000004358e97211 */ /* 0x000fc600008f0eff */
[----:B------:R0:W-:Y:S01]  /*2160*/  STL.64 [R1+0x70], R168 ;  /* 0x000070a801007387 */ /* 0x0001e20000100a00 */
[-C--:B------:R-:W-:Y:S02]  /*2170*/  LEA R228, P3, R92, R202.reuse, 0x1 ;  /* 0x000000ca5ce47211 */ /* 0x080fe400078608ff */
[----:B------:R-:W-:Y:S01]  /*2180*/  LEA R226, P1, R72, R202, 0x1 ;  /* 0x000000ca48e27211 */ /* 0x000fe200078208ff */
[----:B------:R0:W-:Y:S01]  /*2190*/  STL.64 [R1+0x68], R148 ;  /* 0x0000689401007387 */ /* 0x0001e20000100a00 */
[----:B------:R-:W-:-:S03]  /*21a0*/  LEA R86, R3, R84, 0x1 ;  /* 0x0000005403567211 */ /* 0x000fc600078e08ff */
[----:B------:R0:W-:Y:S01]  /*21b0*/  STL.64 [R1+0x60], R128 ;  /* 0x0000608001007387 */ /* 0x0001e20000100a00 */
[----:B------:R-:W-:-:S03]  /*21c0*/  LEA.HI.X.SX32 R231, R90, R67, 0x1, P2 ;  /* 0x000000435ae77211 */ /* 0x000fc600010f0eff */
[----:B------:R0:W-:Y:S01]  /*21d0*/  STL.64 [R1+0x58], R186 ;  /* 0x000058ba01007387 */ /* 0x0001e20000100a00 */
[----:B------:R-:W-:-:S03]  /*21e0*/  LEA.HI.X.SX32 R229, R92, R67, 0x1, P3 ;  /* 0x000000435ce57211 */ /* 0x000fc600018f0eff */
[----:B------:R0:W-:Y:S01]  /*21f0*/  STL.64 [R1+0x50], R166 ;  /* 0x000050a601007387 */ /* 0x0001e20000100a00 */
[-C--:B------:R-:W-:Y:S02]  /*2200*/  LEA R224, P2, R78, R202.reuse, 0x1 ;  /* 0x000000ca4ee07211 */ /* 0x080fe400078408ff */
[-C--:B------:R-:W-:Y:S01]  /*2210*/  LEA.HI.X.SX32 R227, R72, R67.reuse, 0x1, P1 ;  /* 0x0000004348e37211 */ /* 0x080fe200008f0eff */
[----:B------:R0:W-:Y:S01]  /*2220*/  STL.64 [R1+0x48], R146 ;  /* 0x0000489201007387 */ /* 0x0001e20000100a00 */
[----:B------:R-:W-:Y:S01]  /*2230*/  LEA R222, P3, R74, R202, 0x1 ;  /* 0x000000ca4ade7211 */ /* 0x000fe200078608ff */
[----:B------:R-:W-:Y:S02]  /*2240*/  IMAD R72, R3, 0x2, R86 ;  /* 0x0000000203487824 */ /* 0x000fe400078e0256 */
[----:B------:R0:W-:Y:S01]  /*2250*/  STL.64 [R1+0x38], R184 ;  /* 0x000038b801007387 */ /* 0x0001e20000100a00 */
[----:B------:R-:W-:-:S03]  /*2260*/  LEA.HI.X.SX32 R225, R78, R67, 0x1, P2 ;  /* 0x000000434ee17211 */ /* 0x000fc600010f0eff */
[----:B------:R0:W-:Y:S01]  /*2270*/  STL.64 [R1+0x40], R126 ;  /* 0x0000407e01007387 */ /* 0x0001e20000100a00 */
[----:B------:R-:W-:-:S03]  /*2280*/  LEA.HI.X.SX32 R223, R74, R67, 0x1, P3 ;  /* 0x000000434adf7211 */ /* 0x000fc600018f0eff */
[----:B------:R0:W-:Y:S01]  /*2290*/  STL.64 [R1+0x30], R164 ;  /* 0x000030a401007387 */ /* 0x0001e20000100a00 */
[----:B------:R-:W-:-:S03]  /*22a0*/  LEA R218, P2, R76, R202, 0x1 ;  /* 0x000000ca4cda7211 */ /* 0x000fc600078408ff */
[----:B------:R0:W-:Y:S01]  /*22b0*/  STL.64 [R1+0x28], R144 ;  /* 0x0000289001007387 */ /* 0x0001e20000100a00 */
[----:B------:R-:W-:-:S03]  /*22c0*/  LEA R74, R3, R72, 0x1 ;  /* 0x00000048034a7211 */ /* 0x000fc600078e08ff */
[----:B------:R0:W-:Y:S04]  /*22d0*/  STL.64 [R1+0x20], R124 ;  /* 0x0000207c01007387 */ /* 0x0001e80000100a00 */
[----:B------:R0:W-:Y:S01]  /*22e0*/  STL.64 [R1+0x18], R182 ;  /* 0x000018b601007387 */ /* 0x0001e20000100a00 */
[----:B------:R-:W-:-:S03]  /*22f0*/  LEA.HI.X.SX32 R219, R76, R67, 0x1, P2 ;  /* 0x000000434cdb7211 */ /* 0x000fc600010f0eff */
[----:B------:R0:W-:Y:S01]  /*2300*/  STL.64 [R1+0x10], R162 ;  /* 0x000010a201007387 */ /* 0x0001e20000100a00 */
[----:B------:R-:W-:-:S03]  /*2310*/  LEA R76, R3, R74, 0x1 ;  /* 0x0000004a034c7211 */ /* 0x000fc600078e08ff */
[----:B------:R0:W-:Y:S04]  /*2320*/  STL.64 [R1+0x8], R142 ;  /* 0x0000088e01007387 */ /* 0x0001e80000100a00 */
[----:B------:R0:W-:Y:S01]  /*2330*/  STL.64 [R1], R122 ;  /* 0x0000007a01007387 */ /* 0x0001e20000100a00 */
[-C--:B------:R-:W-:Y:S02]  /*2340*/  LEA R220, P1, R80, R202.reuse, 0x1 ;  /* 0x000000ca50dc7211 */ /* 0x080fe400078208ff */
[----:B------:R-:W-:Y:S01]  /*2350*/  LEA R216, P3, R82, R202, 0x1 ;  /* 0x000000ca52d87211 */ /* 0x000fe200078608ff */
[----:B------:R-:W-:Y:S01]  /*2360*/  IMAD R78, R3, 0x2, R76 ;  /* 0x00000002034e7824 */ /* 0x000fe200078e024c */
[-C--:B------:R-:W-:Y:S02]  /*2370*/  LEA.HI.X.SX32 R221, R80, R67.reuse, 0x1, P1 ;  /* 0x0000004350dd7211 */ /* 0x080fe400008f0eff */
[----:B------:R-:W-:-:S02]  /*2380*/  LEA.HI.X.SX32 R217, R82, R67, 0x1, P3 ;  /* 0x0000004352d97211 */ /* 0x000fc400018f0eff */
[-C--:B------:R-:W-:Y:S02]  /*2390*/  LEA R214, P1, R84, R202.reuse, 0x1 ;  /* 0x000000ca54d67211 */ /* 0x080fe400078208ff */
[-C--:B------:R-:W-:Y:S02]  /*23a0*/  LEA R212, P2, R86, R202.reuse, 0x1 ;  /* 0x000000ca56d47211 */ /* 0x080fe400078408ff */
[----:B------:R-:W-:Y:S02]  /*23b0*/  LEA R210, P3, R72, R202, 0x1 ;  /* 0x000000ca48d27211 */ /* 0x000fe400078608ff */
[----:B------:R-:W-:Y:S02]  /*23c0*/  R2UR UR8, R69 ;  /* 0x00000000450872ca */ /* 0x000fe400000e0000 */
[----:B------:R-:W-:Y:S02]  /*23d0*/  LEA R69, R3, R78, 0x1 ;  /* 0x0000004e03457211 */ /* 0x000fe400078e08ff */
[----:B------:R-:W-:-:S02]  /*23e0*/  LEA.HI.X.SX32 R215, R84, R67, 0x1, P1 ;  /* 0x0000004354d77211 */ /* 0x000fc400008f0eff */
[-C--:B------:R-:W-:Y:S02]  /*23f0*/  LEA.HI.X.SX32 R213, R86, R67.reuse, 0x1, P2 ;  /* 0x0000004356d57211 */ /* 0x080fe400010f0eff */
[----:B------:R-:W-:Y:S02]  /*2400*/  LEA.HI.X.SX32 R211, R72, R67, 0x1, P3 ;  /* 0x0000004348d37211 */ /* 0x000fe400018f0eff */
[-C--:B------:R-:W-:Y:S02]  /*2410*/  LEA R208, P1, R74, R202.reuse, 0x1 ;  /* 0x000000ca4ad07211 */ /* 0x080fe400078208ff */
[-C--:B------:R-:W-:Y:S02]  /*2420*/  LEA R206, P2, R76, R202.reuse, 0x1 ;  /* 0x000000ca4cce7211 */ /* 0x080fe400078408ff */
[-C--:B------:R-:W-:Y:S02]  /*2430*/  LEA R204, P3, R78, R202.reuse, 0x1 ;  /* 0x000000ca4ecc7211 */ /* 0x080fe400078608ff */
[----:B------:R-:W-:-:S02]  /*2440*/  LEA R202, P4, R69, R202, 0x1 ;  /* 0x000000ca45ca7211 */ /* 0x000fc400078808ff */
[-C--:B------:R-:W-:Y:S02]  /*2450*/  LEA.HI.X.SX32 R209, R74, R67.reuse, 0x1, P1 ;  /* 0x000000434ad17211 */ /* 0x080fe400008f0eff */
[-C--:B------:R-:W-:Y:S02]  /*2460*/  LEA.HI.X.SX32 R207, R76, R67.reuse, 0x1, P2 ;  /* 0x000000434ccf7211 */ /* 0x080fe400010f0eff */
[-C--:B------:R-:W-:Y:S02]  /*2470*/  LEA.HI.X.SX32 R205, R78, R67.reuse, 0x1, P3 ;  /* 0x000000434ecd7211 */ /* 0x080fe400018f0eff */
[----:B------:R-:W-:Y:S01]  /*2480*/  LEA.HI.X.SX32 R203, R69, R67, 0x1, P4 ;  /* 0x0000004345cb7211 */ /* 0x000fe200020f0eff */
[----:B0-----:R-:W-:Y:S06]  /*2490*/  @P0 BRA `(.L_x_5) ;  /* 0x0000000000180947 */ /* 0x001fec0003800000 */
[----:B------:R-:W-:Y:S01]  /*24a0*/  ELECT P1, URZ, PT ;  /* 0x0000000000ff782f */ /* 0x000fe20003820000 */
[----:B------:R-:W-:Y:S01]  /*24b0*/  HFMA2 R67, -RZ, RZ, 0, 5.9604644775390625e-08 ;  /* 0x00000001ff437431 */ /* 0x000fe200000001ff */
[----:B------:R-:W-:Y:S01]  /*24c0*/  UMOV UR4, 0x40 ;  /* 0x0000004000047882 */ /* 0x000fe20000000000 */
[----:B------:R-:W-:Y:S01]  /*24d0*/  UVIRTCOUNT.DEALLOC.SMPOOL 0x80 ;  /* 0x000000800000784c */ /* 0x000fe20000000000 */
[----:B------:R-:W-:-:S09]  /*24e0*/  ULEA UR4, UR6, UR4, 0x18 ;  /* 0x0000000406047291 */ /* 0x000fd2000f8ec0ff */
[----:B------:R0:W-:Y:S03]  /*24f0*/  @P1 STS.U8 [UR4], R67 ;  /* 0x00000043ff001988 */ /* 0x0001e60008000004 */
.L_x_5:
[C---:B------:R-:W-:Y:S01]  /*2500*/  LOP3.LUT R71, R2.reuse, 0x20, RZ, 0x3c, !PT ;  /* 0x0000002002477812 */ /* 0x040fe200078e3cff */
[----:B-----5:R1:W-:Y:S01]  /*2510*/  STS.U16 [R2+UR7], R5 ;  /* 0x0000000502007988 */ /* 0x0203e20008000407 */
[C---:B------:R-:W-:Y:S01]  /*2520*/  LOP3.LUT R69, R2.reuse, 0x40, RZ, 0x3c, !PT ;  /* 0x0000004002457812 */ /* 0x040fe200078e3cff */
[----:B------:R-:W-:Y:S01]  /*2530*/  USHF.L.U32 UR20, UR65, 0x15, URZ ;  /* 0x0000001541147899 */ /* 0x000fe200080006ff */
[----:B0-----:R-:W-:Y:S01]  /*2540*/  LOP3.LUT R67, R2, 0x60, RZ, 0x3c, !PT ;  /* 0x0000006002437812 */ /* 0x001fe200078e3cff */
[----:B------:R0:W-:Y:S01]  /*2550*/  STS.U16 [R2+UR7+0x400], R7 ;  /* 0x0004000702007988 */ /* 0x0001e20008000407 */
[----:B------:R-:W-:Y:S01]  /*2560*/  ULOP3.LUT UR21, UR65, 0x4, URZ, 0xc0, !UPT ;  /* 0x0000000441157892 */ /* 0x000fe2000f8ec0ff */
[----:B------:R-:W-:Y:S01]  /*2570*/  LOP3.LUT P1, RZ, R81, 0xff, RZ, 0xc0, !PT ;  /* 0x000000ff51ff7812 */ /* 0x000fe2000782c0ff */
[----:B------:R-:W-:Y:S01]  /*2580*/  ULOP3.LUT UR20, UR20, 0x600000, URZ, 0xc0, !UPT ;  /* 0x0060000014147892 */ /* 0x000fe2000f8ec0ff */
[----:B------:R2:W-:Y:S01]  /*2590*/  STS.U16 [R2+UR7+0x800], R11 ;  /* 0x0008000b02007988 */ /* 0x0005e20008000407 */
[----:B------:R-:W-:Y:S01]  /*25a0*/  UMOV UR4, 0x1 ;  /* 0x0000000100047882 */ /* 0x000fe20000000000 */
[----:B------:R-:W-:Y:S01]  /*25b0*/  UIADD3 UR10, UPT, UPT, UR7, 0x20000, URZ ;  /* 0x00020000070a7890 */ /* 0x000fe2000fffe0ff */
[----:B-1----:R-:W-:Y:S01]  /*25c0*/  PRMT R5, RZ, 0x7610, R5 ;  /* 0x00007610ff057816 */ /* 0x002fe20000000005 */
[----:B------:R1:W-:Y:S01]  /*25d0*/  STS.U16 [R2+UR7+0xc00], R15 ;  /* 0x000c000f02007988 */ /* 0x0003e20008000407 */
[----:B------:R-:W-:Y:S01]  /*25e0*/  UIADD3 UR9, UPT, UPT, UR8, UR20, URZ ;  /* 0x0000001408097290 */ /* 0x000fe2000fffe0ff */
[----:B0-----:R-:W-:Y:S01]  /*25f0*/  PRMT R7, RZ, 0x7610, R7 ;  /* 0x00007610ff077816 */ /* 0x001fe20000000007 */
[----:B------:R-:W0:Y:S01]  /*2600*/  LDCU UR17, c[0x0][0x3f0] ;  /* 0x00007e00ff1177ac */ /* 0x000e220008000800 */
[----:B------:R3:W-:Y:S01]  /*2610*/  STS.U16 [R2+UR7+0x1000], R19 ;  /* 0x0010001302007988 */ /* 0x0007e20008000407 */
[----:B--2---:R-:W-:Y:S01]  /*2620*/  PRMT R11, RZ, 0x7610, R11 ;  /* 0x00007610ff0b7816 */ /* 0x004fe2000000000b */
[----:B------:R-:W-:-:S02]  /*2630*/  ULEA UR9, UR21, UR9, 0x4 ;  /* 0x0000000915097291 */ /* 0x000fc4000f8e20ff */
[----:B------:R2:W-:Y:S01]  /*2640*/  STS.U16 [R2+UR7+0x1400], R23 ;  /* 0x0014001702007988 */ /* 0x0005e20008000407 */
[----:B------:R-:W-:Y:S01]  /*2650*/  VOTEU.ALL UP0, P1 ;  /* 0x0000000000ff7886 */ /* 0x000fe20000800000 */
[----:B------:R-:W-:Y:S01]  /*2660*/  VOTEU.ALL UP1, P1 ;  /* 0x0000000000ff7886 */ /* 0x000fe20000820000 */
[----:B-1----:R-:W-:Y:S01]  /*2670*/  PRMT R15, RZ, 0x7610, R15 ;  /* 0x00007610ff0f7816 */ /* 0x002fe2000000000f */
[----:B------:R1:W-:Y:S02]  /*2680*/  STS.U16 [R2+UR7+0x1800], R27 ;  /* 0x0018001b02007988 */ /* 0x0003e40008000407 */
[----:B------:R-:W-:-:S04]  /*2690*/  @!UP0 UIADD3 UR12, UPT, UPT, -UR4, 0x100000, URZ ;  /* 0x00100000040c8890 */ /* 0x000fc8000fffe1ff */
[----:B------:R-:W-:Y:S02]  /*26a0*/  @!UP0 USHF.L.U32 UR13, UR12, 0xb, URZ ;  /* 0x0000000b0c0d8899 */ /* 0x000fe400080006ff */
[----:B------:R-:W-:Y:S01]  /*26b0*/  @!UP0 USHF.L.U32 UR12, UR12, 0x1, URZ ;  /* 0x000000010c0c8899 */ /* 0x000fe200080006ff */
[----:B------:R4:W-:Y:S01]  /*26c0*/  STS.U16 [R2+UR7+0x1c00], R31 ;  /* 0x001c001f02007988 */ /* 0x0009e20008000407 */
[----:B---3--:R-:W-:Y:S02]  /*26d0*/  PRMT R19, RZ, 0x7610, R19 ;  /* 0x00007610ff137816 */ /* 0x008fe40000000013 */
[----:B--2---:R-:W-:Y:S01]  /*26e0*/  PRMT R23, RZ, 0x7610, R23 ;  /* 0x00007610ff177816 */ /* 0x004fe20000000017 */
[----:B------:R2:W-:Y:S01]  /*26f0*/  STS.U16 [R2+UR7+0x2000], R35 ;  /* 0x0020002302007988 */ /* 0x0005e20008000407 */
[----:B0-----:R-:W-:Y:S02]  /*2700*/  ISETP.LT.AND P2, PT, RZ, UR17, PT ;  /* 0x00000011ff007c0c */ /* 0x001fe4000bf41270 */
[----:B-1----:R-:W-:Y:S01]  /*2710*/  PRMT R27, RZ, 0x7610, R27 ;  /* 0x00007610ff1b7816 */ /* 0x002fe2000000001b */
[----:B------:R0:W-:Y:S01]  /*2720*/  STS.U16 [R2+UR7+0x2400], R39 ;  /* 0x0024002702007988 */ /* 0x0001e20008000407 */
[----:B----4-:R-:W-:-:S03]  /*2730*/  PRMT R31, RZ, 0x7610, R31 ;  /* 0x00007610ff1f7816 */ /* 0x010fc6000000001f */
[----:B------:R1:W-:Y:S01]  /*2740*/  STS.U16 [R2+UR7+0x2800], R43 ;  /* 0x0028002b02007988 */ /* 0x0003e20008000407 */
[----:B--2---:R-:W-:-:S03]  /*2750*/  PRMT R35, RZ, 0x7610, R35 ;  /* 0x00007610ff237816 */ /* 0x004fc60000000023 */
[----:B------:R2:W-:Y:S01]  /*2760*/  STS.U16 [R2+UR7+0x2c00], R47 ;  /* 0x002c002f02007988 */ /* 0x0005e20008000407 */
[----:B0-----:R-:W-:-:S03]  /*2770*/  PRMT R39, RZ, 0x7610, R39 ;  /* 0x00007610ff277816 */ /* 0x001fc60000000027 */
[----:B------:R0:W-:Y:S01]  /*2780*/  STS.U16 [R2+UR7+0x3000], R53 ;  /* 0x0030003502007988 */ /* 0x0001e20008000407 */
[----:B-1----:R-:W-:-:S03]  /*2790*/  PRMT R43, RZ, 0x7610, R43 ;  /* 0x00007610ff2b7816 */ /* 0x002fc6000000002b */
        /* <DEDUP_REMOVED lines=101> */
[----:B-1----:R-:W-:Y:S01]  /*2df0*/  PRMT R59, RZ, 0x7610, R59 ;  /* 0x00007610ff3b7816 */ /* 0x002fe2000000003b */
[----:B------:R-:W-:Y:S01]  /*2e00*/  STTM.x64 tmem[UR9], RZ ;  /* 0x000000ff000079ed */ /* 0x000fe20008340009 */
[----:B------:R-:W1:Y:S02]  /*2e10*/  FENCE.VIEW.ASYNC.T ;  /* 0x00000000000073c6 */ /* 0x000e640000000200 */
[----:B-1----:R-:W-:Y:S01]  /*2e20*/  BAR.SYNC.DEFER_BLOCKING 0x0 ;  /* 0x0000000000007b1d */ /* 0x002fe20000010000 */
[----:B--2---:R-:W-:Y:S02]  /*2e30*/  PRMT R51, RZ, 0x7610, R51 ;  /* 0x00007610ff337816 */ /* 0x004fe40000000033 */
[----:B0-----:R-:W-:-:S03]  /*2e40*/  PRMT R66, RZ, 0x7610, R66 ;  /* 0x00007610ff427816 */ /* 0x001fc60000000042 */
[----:B------:R-:W0:Y:S02]  /*2e50*/  FENCE.VIEW.ASYNC.S ;  /* 0x00000000000073c6 */ /* 0x000e240000000000 */
[----:B0-----:R0:W1:Y:S02]  /*2e60*/  @!UP1 SYNCS.EXCH.64 URZ, [UR10], UR12 ;  /* 0x0000000c0aff95b2 */ /* 0x0010640008000100 */
[----:B-1----:R-:W-:Y:S06]  /*2e70*/  BAR.SYNC.DEFER_BLOCKING 0x0 ;  /* 0x0000000000007b1d */ /* 0x002fec0000010000 */
[----:B------:R-:W2:Y:S04]  /*2e80*/  @P2 LDG.E.U16 R5, desc[UR18][R200.64] ;  /* 0x00000012c8052981 */ /* 0x000ea8000c1e1500 */
[----:B------:R-:W3:Y:S04]  /*2e90*/  @P2 LDG.E.U16 R7, desc[UR18][R198.64] ;  /* 0x00000012c6072981 */ /* 0x000ee8000c1e1500 */
[----:B------:R-:W4:Y:S04]  /*2ea0*/  @P2 LDG.E.U16 R11, desc[UR18][R196.64] ;  /* 0x00000012c40b2981 */ /* 0x000f28000c1e1500 */
        /* <DEDUP_REMOVED lines=60> */
[----:B------:R-:W4:Y:S01]  /*3270*/  @P2 LDG.E.U16 R66, desc[UR18][R202.64] ;  /* 0x00000012ca422981 */ /* 0x000f22000c1e1500 */
[----:B0-----:R-:W-:-:S04]  /*3280*/  @!UP0 UIADD3 UR12, UPT, UPT, -UR4, 0x100000, URZ ;  /* 0x00100000040c8890 */ /* 0x001fc8000fffe1ff */
[----:B------:R-:W-:Y:S02]  /*3290*/  @!UP0 USHF.L.U32 UR13, UR12, 0xb, URZ ;  /* 0x0000000b0c0d8899 */ /* 0x000fe400080006ff */
[----:B------:R-:W-:Y:S01]  /*32a0*/  @!UP0 USHF.L.U32 UR12, UR12, 0x1, URZ ;  /* 0x000000010c0c8899 */ /* 0x000fe200080006ff */
[----:B------:R-:W-:Y:S01]  /*32b0*/  VOTEU.ALL UP1, P1 ;  /* 0x0000000000ff7886 */ /* 0x000fe20000820000 */
[----:B------:R-:W-:-:S04]  /*32c0*/  @!UP0 UIADD3 UR4, UPT, UPT, -UR4, 0x100000, URZ ;  /* 0x0010000004048890 */ /* 0x000fc8000fffe1ff */
[----:B------:R-:W-:Y:S02]  /*32d0*/  @!UP0 USHF.L.U32 UR5, UR4, 0xb, URZ ;  /* 0x0000000b04058899 */ /* 0x000fe400080006ff */
[----:B------:R-:W-:Y:S02]  /*32e0*/  @!UP0 USHF.L.U32 UR4, UR4, 0x1, URZ ;  /* 0x0000000104048899 */ /* 0x000fe400080006ff */
[----:B------:R-:W-:Y:S01]  /*32f0*/  UIADD3 UR11, UPT, UPT, UR8, 0x80, URZ ;  /* 0x00000080080b7890 */ /* 0x000fe2000fffe0ff */
[----:B------:R-:W-:Y:S01]  /*3300*/  ISETP.EQ.U32.AND P3, PT, RZ, UR65, P2 ;  /* 0x00000041ff007c0c */ /* 0x000fe20009762070 */
[----:B------:R-:W-:Y:S02]  /*3310*/  UIADD3 UR16, UPT, UPT, UR7, 0x10000, URZ ;  /* 0x0001000007107890 */ /* 0x000fe4000fffe0ff */
[----:B------:R0:W1:Y:S01]  /*3320*/  @!UP1 SYNCS.EXCH.64 URZ, [UR7+0x20008], UR12 ;  /* 0x0200080c07ff95b2 */ /* 0x0000620008000100 */
[----:B------:R-:W-:Y:S01]  /*3330*/  VOTEU.ALL UP1, P1 ;  /* 0x0000000000ff7886 */ /* 0x000fe20000820000 */
[----:B0-----:R-:W-:-:S04]  /*3340*/  UIADD3 UR12, UPT, UPT, UR20, UR11, URZ ;  /* 0x0000000b140c7290 */ /* 0x001fc8000fffe0ff */
[----:B------:R-:W-:Y:S01]  /*3350*/  ULEA UR12, UR21, UR12, 0x12 ;  /* 0x0000000c150c7291 */ /* 0x000fe2000f8e90ff */
[----:B--2---:R0:W-:Y:S04]  /*3360*/  STS.U16 [R2+UR7+0x8000], R5 ;  /* 0x0080000502007988 */ /* 0x0041e80008000407 */
[----:B---3--:R0:W-:Y:S04]  /*3370*/  STS.U16 [R2+UR7+0x8400], R7 ;  /* 0x0084000702007988 */ /* 0x0081e80008000407 */
[----:B----4-:R0:W-:Y:S04]  /*3380*/  STS.U16 [R2+UR7+0x8800], R11 ;  /* 0x0088000b02007988 */ /* 0x0101e80008000407 */
[----:B------:R0:W-:Y:S04]  /*3390*/  STS.U16 [R2+UR7+0x8c00], R15 ;  /* 0x008c000f02007988 */ /* 0x0001e80008000407 */
        /* <DEDUP_REMOVED lines=59> */
[----:B------:R0:W-:Y:S01]  /*3750*/  STS.U16 [R67+UR7+0xbf00], R66 ;  /* 0x00bf004243007988 */ /* 0x0001e20008000407 */
[----:B-1----:R1:W-:Y:S06]  /*3760*/  MEMBAR.ALL.CTA ;  /* 0x0000000000007992 */ /* 0x0023ec0000008000 */
[----:B-1----:R-:W-:Y:S04]  /*3770*/  FENCE.VIEW.ASYNC.S ;  /* 0x00000000000073c6 */ /* 0x002fe80000000000 */
[----:B------:R-:W1:Y:S02]  /*3780*/  FENCE.VIEW.ASYNC.S ;  /* 0x00000000000073c6 */ /* 0x000e640000000000 */
[----:B-1----:R0:W1:Y:S02]  /*3790*/  @!UP1 SYNCS.EXCH.64 URZ, [UR7+0x10000], UR4 ;  /* 0x0100000407ff95b2 */ /* 0x0020640008000100 */
[----:B-1----:R-:W-:Y:S06]  /*37a0*/  BAR.SYNC.DEFER_BLOCKING 0x0 ;  /* 0x0000000000007b1d */ /* 0x002fec0000010000 */
[----:B0-----:R-:W-:Y:S05]  /*37b0*/  @!P3 BRA `(.L_x_6) ;  /* 0x0000000000dcb947 */ /* 0x001fea0003800000 */
[----:B------:R-:W-:Y:S02]  /*37c0*/  USHF.R.U32.HI UR13, URZ, 0x4, UR7 ;  /* 0x00000004ff0d7899 */ /* 0x000fe40008011607 */
[----:B------:R-:W-:Y:S02]  /*37d0*/  UIADD3 UR5, UPT, UPT, UR7, 0x8000, URZ ;  /* 0x0000800007057890 */ /* 0x000fe4000fffe0ff */
[----:B------:R-:W-:Y:S02]  /*37e0*/  USGXT.U32 UR13, UR13, 0xe ;  /* 0x0000000e0d0d789a */ /* 0x000fe40008000000 */
[----:B------:R-:W-:Y:S02]  /*37f0*/  USHF.R.U32.HI UR5, URZ, 0x4, UR5 ;  /* 0x00000004ff057899 */ /* 0x000fe40008011605 */
[----:B------:R-:W-:Y:S02]  /*3800*/  UIADD3 UR34, UP1, UPT, UR13, 0x4000080, URZ ;  /* 0x040000800d227890 */ /* 0x000fe4000ff3e0ff */
[----:B------:R-:W-:Y:S01]  /*3810*/  USGXT.U32 UR14, UR5, 0xe ;  /* 0x0000000e050e789a */ /* 0x000fe20008000000 */
[----:B------:R-:W-:Y:S01]  /*3820*/  UMOV UR4, URZ ;  /* 0x000000ff00047c82 */ /* 0x000fe20008000000 */
[----:B------:R-:W-:Y:S01]  /*3830*/  UMOV UR6, URZ ;  /* 0x000000ff00067c82 */ /* 0x000fe20008000000 */
[----:B------:R-:W-:-:S02]  /*3840*/  UIADD3.X UR35, UPT, UPT, UR4, 0x40004040, URZ, UP1, !UPT ;  /* 0x4000404004237890 */ /* 0x000fc40008ffe4ff */
[----:B------:R-:W-:Y:S01]  /*3850*/  UIADD3 UR40, UP1, UPT, UR14, 0x2, URZ ;  /* 0x000000020e287890 */ /* 0x000fe2000ff3e0ff */
[----:B------:R-:W-:Y:S01]  /*3860*/  UMOV UR4, UR16 ;  /* 0x0000001000047c82 */ /* 0x000fe20008000000 */
[----:B------:R-:W-:Y:S02]  /*3870*/  UMOV UR5, URZ ;  /* 0x000000ff00057c82 */ /* 0x000fe40008000000 */
[----:B------:R-:W-:Y:S01]  /*3880*/  UIADD3.X UR41, UPT, UPT, UR6, 0x40004040, URZ, UP1, !UPT ;  /* 0x4000404006297890 */ /* 0x000fe20008ffe4ff */
[----:B------:R-:W-:Y:S01]  /*3890*/  UMOV UR64, UR4 ;  /* 0x0000000400407c82 */ /* 0x000fe20008000000 */
[----:B------:R-:W-:Y:S02]  /*38a0*/  ULOP3.LUT UR4, UR13, 0x4000000, URZ, 0xfc, !UPT ;  /* 0x040000000d047892 */ /* 0x000fe4000f8efcff */
[----:B------:R-:W-:Y:S02]  /*38b0*/  UIADD3.64 UR42, UPT, UPT, UR34, 0x80, URZ ;  /* 0x00000080222a7897 */ /* 0x000fe4000fffe0ff */
[----:B------:R-:W-:-:S02]  /*38c0*/  UIADD3.64 UR54, UPT, UPT, UR40, 0x2, URZ ;  /* 0x0000000228367897 */ /* 0x000fc4000fffe0ff */
[----:B------:R-:W-:Y:S02]  /*38d0*/  UIADD3.64 UR44, UPT, UPT, UR34, 0x100, URZ ;  /* 0x00000100222c7897 */ /* 0x000fe4000fffe0ff */
[----:B------:R-:W-:Y:S02]  /*38e0*/  UIADD3.64 UR56, UPT, UPT, UR40, 0x4, URZ ;  /* 0x0000000428387897 */ /* 0x000fe4000fffe0ff */
[----:B------:R-:W-:Y:S02]  /*38f0*/  UIADD3.64 UR46, UPT, UPT, UR34, 0x180, URZ ;  /* 0x00000180222e7897 */ /* 0x000fe4000fffe0ff */
[----:B------:R-:W-:Y:S02]  /*3900*/  UIADD3.64 UR58, UPT, UPT, UR40, 0x3fe, URZ ;  /* 0x000003fe283a7897 */ /* 0x000fe4000fffe0ff */
[----:B------:R-:W-:Y:S02]  /*3910*/  UIADD3.64 UR48, UPT, UPT, UR34, 0x200, URZ ;  /* 0x0000020022307897 */ /* 0x000fe4000fffe0ff */
[----:B------:R-:W-:-:S02]  /*3920*/  UIADD3.64 UR60, UPT, UPT, UR40, 0x400, URZ ;  /* 0x00000400283c7897 */ /* 0x000fc4000fffe0ff */
[----:B------:R-:W-:Y:S02]  /*3930*/  UIADD3.64 UR50, UPT, UPT, UR34, 0x280, URZ ;  /* 0x0000028022327897 */ /* 0x000fe4000fffe0ff */
[----:B------:R-:W-:Y:S01]  /*3940*/  UIADD3.64 UR62, UPT, UPT, UR40, 0x402, URZ ;  /* 0x00000402283e7897 */ /* 0x000fe2000fffe0ff */
[----:B------:R-:W-:Y:S01]  /*3950*/  UMOV UR38, 0x0 ;  /* 0x0000000000267882 */ /* 0x000fe20000000000 */
[----:B------:R-:W-:Y:S01]  /*3960*/  UMOV UR39, 0x8208010 ;  /* 0x0820801000277882 */ /* 0x000fe20000000000 */
[----:B------:R-:W-:Y:S01]  /*3970*/  UIADD3.64 UR52, UPT, UPT, UR34, 0x300, URZ ;  /* 0x0000030022347897 */ /* 0x000fe2000fffe0ff */
[----:B------:R-:W-:Y:S01]  /*3980*/  UMOV UR5, 0x40004040 ;  /* 0x4000404000057882 */ /* 0x000fe20000000000 */
[----:B------:R-:W-:Y:S01]  /*3990*/  UIADD3.64 UR66, UPT, UPT, UR40, 0x404, URZ ;  /* 0x0000040428427897 */ /* 0x000fe2000fffe0ff */
[----:B------:R-:W-:Y:S01]  /*39a0*/  UMOV UR15, 0x40004040 ;  /* 0x40004040000f7882 */ /* 0x000fe20000000000 */
[----:B------:R-:W-:Y:S01]  /*39b0*/  UMOV UR36, 0x0 ;  /* 0x0000000000247882 */ /* 0x000fe20000000000 */
[----:B------:R-:W-:Y:S01]  /*39c0*/  UMOV UR37, 0x8208010 ;  /* 0x0820801000257882 */ /* 0x000fe20000000000 */
[----:B------:R-:W-:Y:S01]  /*39d0*/  UMOV UR32, 0x0 ;  /* 0x0000000000207882 */ /* 0x000fe20000000000 */
[----:B------:R-:W-:Y:S01]  /*39e0*/  UMOV UR33, 0x8208010 ;  /* 0x0820801000217882 */ /* 0x000fe20000000000 */
[----:B------:R0:W-:Y:S01]  /*39f0*/  UTCHMMA gdesc[UR4], gdesc[UR14], tmem[UR11], tmem[UR38], idesc[UR39], !UPT ;  /* 0x00ff260e040075ea */ /* 0x0001e2000f80000b */
[----:B------:R-:W-:Y:S01]  /*3a00*/  UMOV UR30, 0x0 ;  /* 0x00000000001e7882 */ /* 0x000fe20000000000 */
[----:B------:R-:W-:Y:S01]  /*3a10*/  UMOV UR31, 0x8208010 ;  /* 0x08208010001f7882 */ /* 0x000fe20000000000 */
[----:B------:R0:W-:Y:S01]  /*3a20*/  UTCHMMA gdesc[UR34], gdesc[UR40], tmem[UR11], tmem[UR36], idesc[UR37], UPT ;  /* 0x00ff2428220075ea */ /* 0x0001e2000b80000b */
        /* <DEDUP_REMOVED lines=12> */
[----:B------:R0:W-:Y:S01]  /*3af0*/  UTCHMMA gdesc[UR50], gdesc[UR62], tmem[UR11], tmem[UR24], idesc[UR25], UPT ;  /* 0x00ff183e320075ea */ /* 0x0001e2000b80000b */
[----:B------:R0:W-:Y:S01]  /*3b00*/  UTCHMMA gdesc[UR52], gdesc[UR66], tmem[UR11], tmem[UR22], idesc[UR23], UPT ;  /* 0x00ff1642340075ea */ /* 0x0001e2000b80000b */
[----:B------:R0:W-:Y:S01]  /*3b10*/  UTCBAR [UR64], URZ ;  /* 0x000000ff400073e9 */ /* 0x0001e200080000ff */
[----:B------:R-:W-:Y:S01]  /*3b20*/  NOP ;  /* 0x0000000000007918 */ /* 0x000fe20000000000 */
.L_x_6:
[----:B------:R-:W-:Y:S05]  /*3b30*/  @!P2 BRA `(.L_x_7) ;  /* 0x000000000008a947 */ /* 0x000fea0003800000 */
[----:B------:R-:W1:Y:S02]  /*3b40*/  SYNCS.PHASECHK.TRANS64.TRYWAIT P4, [UR7+0x10000], RZ ;  /* 0x010000ffff0075a7 */ /* 0x000e640008081107 */
[----:B-1----:R-:W-:Y:S05]  /*3b50*/  @!P4 BRA `(.L_x_8) ;  /* 0x000000ac002cc947 */ /* 0x002fea0003800000 */
.L_x_7:
[----:B------:R-:W-:Y:S06]  /*3b60*/  BAR.SYNC.DEFER_BLOCKING 0x0 ;  /* 0x0000000000007b1d */ /* 0x000fec0000010000 */
[----:B------:R-:W1:Y:S02]  /*3b70*/  LDCU UR6, c[0x0][0x3a8] ;  /* 0x00007500ff0677ac */ /* 0x000e640008000800 */
[----:B0-----:R-:W0:Y:S01]  /*3b80*/  S2UR UR4, SR_CTAID.Y ;  /* 0x00000000000479c3 */ /* 0x001e220000002600 */
[----:B------:R-:W-:Y:S01]  /*3b90*/  LDTM.16dp32bit_t0_t15.x64 R4, tmem[UR12] ;  /* 0x0000000c000479ee */ /* 0x000fe20008b00000 */
[----:B------:R-:W1:Y:S01]  /*3ba0*/  LDTM.16dp32bit_t16_t31.x64 R4, tmem[UR12+0x40] ;  /* 0x0000400c000479ee */ /* 0x000e620008b20000 */
[----:B------:R-:W2:Y:S01]  /*3bb0*/  S2R R74, SR_TID.X ;  /* 0x00000000004a7919 */ /* 0x000ea20000002100 */
[----:B------:R-:W0:Y:S01]  /*3bc0*/  LDCU.64 UR14, c[0x0][0x3d0] ;  /* 0x00007a00ff0e77ac */ /* 0x000e220008000a00 */
[----:B------:R-:W-:Y:S04]  /*3bd0*/  STL [R1+0x1dc], R239 ;  /* 0x0001dcef01007387 */ /* 0x000fe80000100800 */
[----:B------:R-:W-:Y:S04]  /*3be0*/  STL [R1+0x1d8], R238 ;  /* 0x0001d8ee01007387 */ /* 0x000fe80000100800 */
[----:B------:R-:W-:Y:S01]  /*3bf0*/  STL [R1+0x1d4], R237 ;  /* 0x0001d4ed01007387 */ /* 0x000fe20000100800 */
[----:B------:R-:W3:Y:S03]  /*3c00*/  @!P1 SYNCS.CCTL.IV [UR7+0x10000] ;  /* 0x01000000ff0099b1 */ /* 0x000ee60008000007 */
[----:B------:R-:W-:Y:S01]  /*3c10*/  STL [R1+0x1d0], R236 ;  /* 0x0001d0ec01007387 */ /* 0x000fe20000100800 */
[----:B------:R-:W-:-:S03]  /*3c20*/  NOP ;  /* 0x0000000000007918 */ /* 0x000fc60000000000 */
[----:B------:R-:W-:Y:S01]  /*3c30*/  STL [R1+0x1cc], R235 ;  /* 0x0001cceb01007387 */ /* 0x000fe20000100800 */
[----:B0-----:R-:W-:Y:S01]  /*3c40*/  UIMAD UR14, UR4, UR14, URZ ;  /* 0x0000000e040e72a4 */ /* 0x001fe2000f8e02ff */
[----:B-1----:R-:W-:Y:S01]  /*3c50*/  FMUL R0, R4, UR6 ;  /* 0x0000000604007c20 */ /* 0x002fe20008400000 */
[----:B------:R-:W-:Y:S01]  /*3c60*/  FMUL R69, R5, UR6 ;  /* 0x0000000605457c20 */ /* 0x000fe20008400000 */
[----:B------:R-:W-:Y:S01]  /*3c70*/  FMUL R71, R6, UR6 ;  /* 0x0000000606477c20 */ /* 0x000fe20008400000 */
[----:B------:R-:W-:Y:S01]  /*3c80*/  FMUL R72, R7, UR6 ;  /* 0x0000000607487c20 */ /* 0x000fe20008400000 */
[----:B------:R-:W-:Y:S01]  /*3c90*/  FMUL R73, R8, UR6 ;  /* 0x0000000608497c20 */ /* 0x000fe20008400000 */
[----:B------:R-:W-:Y:S01]  /*3ca0*/  USHF.L.U32 UR4, UR14, 0x1, URZ ;  /* 0x000000010e047899 */ /* 0x000fe200080006ff */
[----:B------:R-:W-:Y:S01]  /*3cb0*/  STL [R1+0x1c8], R234 ;  /* 0x0001c8ea01007387 */ /* 0x000fe20000100800 */
[----:B------:R-:W-:Y:S01]  /*3cc0*/  FMNMX3 R71, R0, R69, R71, !PT ;  /* 0x0000004500477276 */ /* 0x000fe20007800047 */
[----:B------:R-:W-:Y:S01]  /*3cd0*/  FMUL R0, R9, UR6 ;  /* 0x0000000609007c20 */ /* 0x000fe20008400000 */
[----:B------:R-:W-:Y:S01]  /*3ce0*/  FMUL R69, R10, UR6 ;  /* 0x000000060a457c20 */ /* 0x000fe20008400000 */
        /* <DEDUP_REMOVED lines=28> */
[----:B------:R0:W-:Y:S01]  /*3eb0*/  STL [R1+0x1a8], R226 ;  /* 0x0001a8e201007387 */ /* 0x0001e20000100800 */
        /* <DEDUP_REMOVED lines=31> */
[----:B0-----:R-:W-:Y:S01]  /*40b0*/  PRMT R226, RZ, 0x7610, R226 ;  /* 0x00007610ffe27816 */ /* 0x001fe200000000e2 */
[----:B------:R0:W-:Y:S01]  /*40c0*/  STL [R1+0x188], R218 ;  /* 0x000188da01007387 */ /* 0x0001e20000100800 */
[----:B------:R-:W-:Y:S01]  /*40d0*/  FMNMX3 R73, R73, R0, R69, !PT ;  /* 0x0000000049497276 */ /* 0x000fe20007800045 */
[----:B------:R-:W-:Y:S01]  /*40e0*/  FMUL R0, R41, UR6 ;  /* 0x0000000629007c20 */ /* 0x000fe20008400000 */
[----:B------:R-:W-:Y:S01]  /*40f0*/  FMUL R69, R42, UR6 ;  /* 0x000000062a457c20 */ /* 0x000fe20008400000 */
[----:B-1----:R-:W-:Y:S01]  /*4100*/  PRMT R225, RZ, 0x7610, R225 ;  /* 0x00007610ffe17816 */ /* 0x002fe200000000e1 */
[----:B------:R1:W-:Y:S01]  /*4110*/  STL [R1+0x184], R217 ;  /* 0x000184d901007387 */ /* 0x0003e20000100800 */
[----:B------:R-:W-:Y:S01]  /*4120*/  FMNMX3 R73, R73, R71, R72, !PT ;  /* 0x0000004749497276 */ /* 0x000fe20007800048 */
[----:B------:R-:W-:Y:S01]  /*4130*/  FMUL R71, R43, UR6 ;  /* 0x000000062b477c20 */ /* 0x000fe20008400000 */
[----:B------:R-:W-:Y:S01]  /*4140*/  FMUL R72, R44, UR6 ;  /* 0x000000062c487c20 */ /* 0x000fe20008400000 */
[----:B----4-:R-:W-:Y:S01]  /*4150*/  PRMT R224, RZ, 0x7610, R224 ;  /* 0x00007610ffe07816 */ /* 0x010fe200000000e0 */
[----:B------:R4:W-:Y:S01]  /*4160*/  STL [R1+0x180], R216 ;  /* 0x000180d801007387 */ /* 0x0009e20000100800 */
[----:B------:R-:W-:Y:S01]  /*4170*/  FMNMX3 R73, R73, R0, R69, !PT ;  /* 0x0000000049497276 */ /* 0x000fe20007800045 */
[----:B------:R-:W-:Y:S01]  /*4180*/  FMUL R0, R45, UR6 ;  /* 0x000000062d007c20 */ /* 0x000fe20008400000 */
[----:B------:R-:W-:Y:S01]  /*4190*/  FMUL R69, R46, UR6 ;  /* 0x000000062e457c20 */ /* 0x000fe20008400000 */
[----:B------:R-:W-:Y:S01]  /*41a0*/  PRMT R223, RZ, 0x7610, R223 ;  /* 0x00007610ffdf7816 */ /* 0x000fe200000000df */
        /* <DEDUP_REMOVED lines=19> */
[----:B--2---:R-:W-:Y:S01]  /*42e0*/  PRMT R219, RZ, 0x7610, R219 ;  /* 0x00007610ffdb7816 */ /* 0x004fe200000000db */
        /* <DEDUP_REMOVED lines=20> */
[----:B------:R-:W-:Y:S01]  /*4430*/  STL [R1+0x15c], R207 ;  /* 0x00015ccf01007387 */ /* 0x000fe20000100800 */
        /* <DEDUP_REMOVED lines=12> */
[----:B------:R-:W-:Y:S01]  /*4500*/  PRMT R212, RZ, 0x7610, R212 ;  /* 0x00007610ffd47816 */ /* 0x000fe200000000d4 */
[----:B------:R-:W-:Y:S01]  /*4510*/  STL [R1+0x150], R204 ;  /* 0x000150cc01007387 */ /* 0x000fe20000100800 */
[----:B------:R-:W-:-:S02]  /*4520*/  FMNMX3 R0, R72, R0, R69, !PT ;  /* 0x0000000048007276 */ /* 0x000fc40007800045 */
[----:B--2---:R-:W-:Y:S01]  /*4530*/  PRMT R211, RZ, 0x7610, R211 ;  /* 0x00007610ffd37816 */ /* 0x004fe200000000d3 */
[----:B------:R-:W-:Y:S01]  /*4540*/  STL [R1+0x14c], R203 ;  /* 0x00014ccb01007387 */ /* 0x000fe20000100800 */
[----:B------:R-:W-:Y:S02]  /*4550*/  FMNMX R71, R71, R0, !PT ;  /* 0x0000000047477209 */ /* 0x000fe40007800000 */
[----:B0-----:R-:W-:Y:S01]  /*4560*/  PRMT R210, RZ, 0x7610, R210 ;  /* 0x00007610ffd27816 */ /* 0x001fe200000000d2 */
[----:B------:R-:W-:Y:S04]  /*4570*/  STL [R1+0x148], R202 ;  /* 0x000148ca01007387 */ /* 0x000fe80000100800 */
[----:B------:R-:W0:Y:S01]  /*4580*/  SHFL.BFLY PT, R0, R71, 0x10, 0x1f ;  /* 0x0e001f0047007f89 */ /* 0x000e2200000e0000 */
[----:B-1----:R-:W-:-:S02]  /*4590*/  PRMT R209, RZ, 0x7610, R209 ;  /* 0x00007610ffd17816 */ /* 0x002fc400000000d1 */
[----:B----4-:R-:W-:Y:S01]  /*45a0*/  PRMT R208, RZ, 0x7610, R208 ;  /* 0x00007610ffd07816 */ /* 0x010fe200000000d0 */
[----:B------:R-:W-:Y:S01]  /*45b0*/  STL [R1+0x144], R3 ;  /* 0x0001440301007387 */ /* 0x000fe20000100800 */
[----:B0-----:R-:W-:-:S05]  /*45c0*/  FMNMX3 R0, R71, -INF , R0, !PT ;  /* 0xff80000047007876 */ /* 0x001fca0007800000 */
[--C-:B------:R-:W-:Y:S01]  /*45d0*/  FFMA R6, R6, UR6, -R0.reuse ;  /* 0x0000000606067c23 */ /* 0x100fe20008000800 */
[--C-:B------:R-:W-:Y:S01]  /*45e0*/  FFMA R7, R7, UR6, -R0.reuse ;  /* 0x0000000607077c23 */ /* 0x100fe20008000800 */
[--C-:B------:R-:W-:Y:S01]  /*45f0*/  FFMA R5, R5, UR6, -R0.reuse ;  /* 0x0000000605057c23 */ /* 0x100fe20008000800 */
[--C-:B------:R-:W-:Y:S01]  /*4600*/  FFMA R4, R4, UR6, -R0.reuse ;  /* 0x0000000604047c23 */ /* 0x100fe20008000800 */
[----:B------:R-:W-:Y:S01]  /*4610*/  FMUL R6, R6, 1.4426950216293334961 ;  /* 0x3fb8aa3b06067820 */ /* 0x000fe20000400000 */
[----:B------:R-:W-:Y:S01]  /*4620*/  FMUL R7, R7, 1.4426950216293334961 ;  /* 0x3fb8aa3b07077820 */ /* 0x000fe20000400000 */
[----:B------:R-:W-:Y:S01]  /*4630*/  FMUL R5, R5, 1.4426950216293334961 ;  /* 0x3fb8aa3b05057820 */ /* 0x000fe20000400000 */
[----:B------:R-:W-:Y:S01]  /*4640*/  FMUL R4, R4, 1.4426950216293334961 ;  /* 0x3fb8aa3b04047820 */ /* 0x000fe20000400000 */
[----:B------:R-:W-:Y:S01]  /*4650*/  MUFU.EX2 R71, R6 ;  /* 0x0000000600477308 */ /* 0x000fe20000000800 */
[--C-:B------:R-:W-:Y:S01]  /*4660*/  FFMA R9, R9, UR6, -R0.reuse ;  /* 0x0000000609097c23 */ /* 0x100fe20008000800 */
[--C-:B------:R-:W-:Y:S01]  /*4670*/  FFMA R11, R11, UR6, -R0.reuse ;  /* 0x000000060b0b7c23 */ /* 0x100fe20008000800 */
[--C-:B------:R-:W-:Y:S01]  /*4680*/  FFMA R8, R8, UR6, -R0.reuse ;  /* 0x0000000608087c23 */ /* 0x100fe20008000800 */
[--C-:B------:R-:W-:Y:S01]  /*4690*/  FFMA R10, R10, UR6, -R0.reuse ;  /* 0x000000060a0a7c23 */ /* 0x100fe20008000800 */
[----:B------:R-:W-:Y:S01]  /*46a0*/  FMUL R9, R9, 1.4426950216293334961 ;  /* 0x3fb8aa3b09097820 */ /* 0x000fe20000400000 */
[----:B------:R-:W-:Y:S01]  /*46b0*/  FMUL R11, R11, 1.4426950216293334961 ;  /* 0x3fb8aa3b0b0b7820 */ /* 0x000fe20000400000 */
[----:B------:R-:W-:Y:S01]  /*46c0*/  FMUL R8, R8, 1.4426950216293334961 ;  /* 0x3fb8aa3b08087820 */ /* 0x000fe20000400000 */
[----:B------:R0:W-:Y:S01]  /*46d0*/  MUFU.EX2 R72, R7 ;  /* 0x0000000700487308 */ /* 0x0001e20000000800 */
[----:B------:R-:W-:Y:S01]  /*46e0*/  FMUL R10, R10, 1.4426950216293334961 ;  /* 0x3fb8aa3b0a0a7820 */ /* 0x000fe20000400000 */
[--C-:B------:R-:W-:Y:S01]  /*46f0*/  FFMA R12, R12, UR6, -R0.reuse ;  /* 0x000000060c0c7c23 */ /* 0x100fe20008000800 */
[--C-:B------:R-:W-:Y:S01]  /*4700*/  FFMA R13, R13, UR6, -R0.reuse ;  /* 0x000000060d0d7c23 */ /* 0x100fe20008000800 */
[--C-:B------:R-:W-:Y:S01]  /*4710*/  FFMA R14, R14, UR6, -R0.reuse ;  /* 0x000000060e0e7c23 */ /* 0x100fe20008000800 */
[--C-:B------:R-:W-:Y:S01]  /*4720*/  FFMA R15, R15, UR6, -R0.reuse ;  /* 0x000000060f0f7c23 */ /* 0x100fe20008000800 */
[----:B------:R-:W-:Y:S01]  /*4730*/  FMUL R12, R12, 1.4426950216293334961 ;  /* 0x3fb8aa3b0c0c7820 */ /* 0x000fe20000400000 */
[----:B------:R-:W-:Y:S01]  /*4740*/  FMUL R13, R13, 1.4426950216293334961 ;  /* 0x3fb8aa3b0d0d7820 */ /* 0x000fe20000400000 */
[----:B------:R1:W-:Y:S01]  /*4750*/  MUFU.EX2 R69, R5 ;  /* 0x0000000500457308 */ /* 0x0003e20000000800 */
[----:B0-----:R-:W0:Y:S01]  /*4760*/  LDC.64 R6, c[0x0][0x390] ;  /* 0x0000e400ff067b82 */ /* 0x001e220000000a00 */
[----:B------:R-:W-:Y:S01]  /*4770*/  FMUL R14, R14, 1.4426950216293334961 ;  /* 0x3fb8aa3b0e0e7820 */ /* 0x000fe20000400000 */
[----:B------:R-:W-:Y:S01]  /*4780*/  FMUL R15, R15, 1.4426950216293334961 ;  /* 0x3fb8aa3b0f0f7820 */ /* 0x000fe20000400000 */
[--C-:B------:R-:W-:Y:S01]  /*4790*/  FFMA R16, R16, UR6, -R0.reuse ;  /* 0x0000000610107c23 */ /* 0x100fe20008000800 */
[--C-:B------:R-:W-:Y:S01]  /*47a0*/  FFMA R17, R17, UR6, -R0.reuse ;  /* 0x0000000611117c23 */ /* 0x100fe20008000800 */
[--C-:B------:R-:W-:Y:S01]  /*47b0*/  FFMA R18, R18, UR6, -R0.reuse ;  /* 0x0000000612127c23 */ /* 0x100fe20008000800 */
[--C-:B------:R-:W-:Y:S01]  /*47c0*/  FFMA R19, R19, UR6, -R0.reuse ;  /* 0x0000000613137c23 */ /* 0x100fe20008000800 */
[----:B------:R2:W4:Y:S01]  /*47d0*/  MUFU.EX2 R73, R4 ;  /* 0x0000000400497308 */ /* 0x0005220000000800 */
[----:B-1----:R-:W1:Y:S01]  /*47e0*/  LDC R5, c[0x0][0x3d8] ;  /* 0x0000f600ff057b82 */ /* 0x002e620000000800 */
[----:B------:R-:W-:Y:S01]  /*47f0*/  FMUL R16, R16, 1.4426950216293334961 ;  /* 0x3fb8aa3b10107820 */ /* 0x000fe20000400000 */
[----:B------:R-:W-:Y:S01]  /*4800*/  FMUL R17, R17, 1.4426950216293334961 ;  /* 0x3fb8aa3b11117820 */ /* 0x000fe20000400000 */
[----:B------:R-:W-:Y:S01]  /*4810*/  FMUL R18, R18, 1.4426950216293334961 ;  /* 0x3fb8aa3b12127820 */ /* 0x000fe20000400000 */
[----:B------:R-:W-:Y:S01]  /*4820*/  FMUL R19, R19, 1.4426950216293334961 ;  /* 0x3fb8aa3b13137820 */ /* 0x000fe20000400000 */
[--C-:B------:R-:W-:Y:S01]  /*4830*/  FFMA R20, R20, UR6, -R0.reuse ;  /* 0x0000000614147c23 */ /* 0x100fe20008000800 */
[----:B------:R-:W-:Y:S01]  /*4840*/  FFMA R21, R21, UR6, -R0 ;  /* 0x0000000615157c23 */ /* 0x000fe20008000800 */
[----:B------:R3:W-:Y:S01]  /*4850*/  MUFU.EX2 R239, R9 ;  /* 0x0000000900ef7308 */ /* 0x0007e20000000800 */
[----:B--2---:R-:W-:Y:S01]  /*4860*/  SHF.R.U32.HI R4, RZ, 0x2, R74 ;  /* 0x00000002ff047819 */ /* 0x004fe2000001164a */
[----:B------:R-:W-:Y:S01]  /*4870*/  FMUL R20, R20, 1.4426950216293334961 ;  /* 0x3fb8aa3b14147820 */ /* 0x000fe20000400000 */
[----:B------:R-:W-:Y:S01]  /*4880*/  FMUL R21, R21, 1.4426950216293334961 ;  /* 0x3fb8aa3b15157820 */ /* 0x000fe20000400000 */
[--C-:B------:R-:W-:Y:S01]  /*4890*/  FFMA R22, R22, UR6, -R0.reuse ;  /* 0x0000000616167c23 */ /* 0x100fe20008000800 */
[----:B------:R-:W-:Y:S01]  /*48a0*/  LOP3.LUT R4, R4, 0x38, RZ, 0xc0, !PT ;  /* 0x0000003804047812 */ /* 0x000fe200078ec0ff */
[--C-:B------:R-:W-:Y:S01]  /*48b0*/  FFMA R23, R23, UR6, -R0.reuse ;  /* 0x0000000617177c23 */ /* 0x100fe20008000800 */
[----:B------:R-:W-:Y:S01]  /*48c0*/  FFMA R24, R24, UR6, -R0 ;  /* 0x0000000618187c23 */ /* 0x000fe20008000800 */
[----:B------:R2:W-:Y:S01]  /*48d0*/  MUFU.EX2 R237, R11 ;  /* 0x0000000b00ed7308 */ /* 0x0005e20000000800 */
[----:B------:R-:W-:Y:S01]  /*48e0*/  LOP3.LUT R249, R4, 0x1f, R74, 0xf8, !PT ;  /* 0x0000001f04f97812 */ /* 0x000fe200078ef84a */
[----:B------:R-:W-:-:S02]  /*48f0*/  IMAD R4, R68, UR15, RZ ;  /* 0x0000000f44047c24 */ /* 0x000fc4000f8e02ff */
[----:B------:R-:W-:Y:S01]  /*4900*/  FMUL R22, R22, 1.4426950216293334961 ;  /* 0x3fb8aa3b16167820 */ /* 0x000fe20000400000 */
[----:B------:R-:W-:Y:S01]  /*4910*/  FMUL R23, R23, 1.4426950216293334961 ;  /* 0x3fb8aa3b17177820 */ /* 0x000fe20000400000 */
[----:B------:R-:W-:Y:S01]  /*4920*/  FFMA R25, R25, UR6, -R0 ;  /* 0x0000000619197c23 */ /* 0x000fe20008000800 */
[----:B------:R-:W-:Y:S01]  /*4930*/  IMAD.SHL.U32 R249, R249, 0x10, RZ ;  /* 0x00000010f9f97824 */ /* 0x000fe200078e00ff */
[C---:B---3--:R-:W-:Y:S01]  /*4940*/  SHF.L.U32 R9, R4.reuse, 0x1, RZ ;  /* 0x0000000104097819 */ /* 0x048fe200000006ff */
[----:B------:R-:W-:Y:S01]  /*4950*/  IMAD.HI R4, R4, 0x2, RZ ;  /* 0x0000000204047827 */ /* 0x000fe200078e02ff */
[----:B--2---:R-:W-:Y:S01]  /*4960*/  SHF.R.U32.HI R11, RZ, 0x1, R74 ;  /* 0x00000001ff0b7819 */ /* 0x004fe2000001164a */
[----:B------:R4:W2:Y:S01]  /*4970*/  MUFU.EX2 R238, R8 ;  /* 0x0000000800ee7308 */ /* 0x0008a20000000800 */
[----:B0-----:R-:W-:Y:S01]  /*4980*/  IADD3 R68, P4, P5, R9, UR4, R6 ;  /* 0x0000000409447c10 */ /* 0x001fe2000fd9e006 */
[----:B------:R-:W-:Y:S01]  /*4990*/  UIMAD.WIDE UR4, UR14, 0x2, URZ ;  /* 0x000000020e0478a5 */ /* 0x000fe2000f8e02ff */
[----:B-1----:R-:W-:Y:S01]  /*49a0*/  IMAD R9, R70, R5, RZ ;  /* 0x0000000546097224 */ /* 0x002fe200078e02ff */
[----:B------:R-:W-:Y:S01]  /*49b0*/  LOP3.LUT R252, R249, 0x1b0, RZ, 0xc0, !PT ;  /* 0x000001b0f9fc7812 */ /* 0x000fe200078ec0ff */
[----:B------:R-:W-:Y:S01]  /*49c0*/  FMUL R24, R24, 1.4426950216293334961 ;  /* 0x3fb8aa3b18187820 */ /* 0x000fe20000400000 */
[--C-:B------:R-:W-:Y:S01]  /*49d0*/  FFMA R26, R26, UR6, -R0.reuse ;  /* 0x000000061a1a7c23 */ /* 0x100fe20008000800 */
[----:B------:R-:W-:Y:S01]  /*49e0*/  FFMA R27, R27, UR6, -R0 ;  /* 0x000000061b1b7c23 */ /* 0x000fe20008000800 */
[----:B------:R-:W-:Y:S01]  /*49f0*/  IADD3.X R4, PT, PT, R4, UR5, R7, P4, P5 ;  /* 0x0000000504047c10 */ /* 0x000fe2000a7ea407 */
[----:B----4-:R-:W-:Y:S01]  /*4a00*/  FADD R8, R73, R69 ;  /* 0x0000004549087221 */ /* 0x010fe20000000000 */
[----:B------:R-:W-:Y:S01]  /*4a10*/  LEA R7, R5, R9, 0x1 ;  /* 0x0000000905077211 */ /* 0x000fe200078e08ff */
[----:B------:R-:W0:Y:S01]  /*4a20*/  MUFU.EX2 R236, R10 ;  /* 0x0000000a00ec7308 */ /* 0x000e220000000800 */
[----:B------:R-:W-:Y:S01]  /*4a30*/  LOP3.LUT R252, R252, 0x40, R11, 0xf8, !PT ;  /* 0x00000040fcfc7812 */ /* 0x000fe200078ef80b */
[----:B------:R-:W-:Y:S01]  /*4a40*/  FADD R8, R71, R8 ;  /* 0x0000000847087221 */ /* 0x000fe20000000000 */
[-C--:B------:R-:W-:Y:S01]  /*4a50*/  LEA R200, P4, R9, R68.reuse, 0x1 ;  /* 0x0000004409c87211 */ /* 0x080fe200078808ff */
[----:B------:R-:W-:Y:S01]  /*4a60*/  IMAD R11, R5, 0x2, R7 ;  /* 0x00000002050b7824 */ /* 0x000fe200078e0207 */
[----:B------:R-:W-:Y:S01]  /*4a70*/  LEA R198, P5, R7, R68, 0x1 ;  /* 0x0000004407c67211 */ /* 0x000fe200078a08ff */
[----:B------:R-:W-:Y:S01]  /*4a80*/  FADD R8, R72, R8 ;  /* 0x0000000848087221 */ /* 0x000fe20000000000 */
[-C--:B------:R-:W-:Y:S01]  /*4a90*/  LEA.HI.X.SX32 R201, R9, R4.reuse, 0x1, P4 ;  /* 0x0000000409c97211 */ /* 0x080fe200020f0eff */
[----:B------:R-:W1:Y:S01]  /*4aa0*/  MUFU.EX2 R234, R12 ;  /* 0x0000000c00ea7308 */ /* 0x000e620000000800 */
[----:B------:R-:W-:Y:S01]  /*4ab0*/  LEA R9, R5, R11, 0x1 ;  /* 0x0000000b05097211 */ /* 0x000fe200078e08ff */
[----:B--2---:R-:W-:Y:S01]  /*4ac0*/  FADD R8, R238, R8 ;  /* 0x00000008ee087221 */ /* 0x004fe20000000000 */
[----:B------:R-:W-:Y:S01]  /*4ad0*/  LEA.HI.X.SX32 R199, R7, R4, 0x1, P5 ;  /* 0x0000000407c77211 */ /* 0x000fe200028f0eff */
[----:B------:R-:W-:Y:S01]  /*4ae0*/  FMUL R26, R26, 1.4426950216293334961 ;  /* 0x3fb8aa3b1a1a7820 */ /* 0x000fe20000400000 */
[----:B------:R-:W-:Y:S01]  /*4af0*/  LEA R196, P4, R11, R68, 0x1 ;  /* 0x000000440bc47211 */ /* 0x000fe200078808ff */
[----:B------:R-:W-:Y:S01]  /*4b00*/  FADD R8, R239, R8 ;  /* 0x00000008ef087221 */ /* 0x000fe20000000000 */
[----:B------:R-:W-:Y:S01]  /*4b10*/  LEA R7, R5, R9, 0x1 ;  /* 0x0000000905077211 */ /* 0x000fe200078e08ff */
[----:B------:R-:W2:Y:S01]  /*4b20*/  MUFU.EX2 R235, R13 ;  /* 0x0000000d00eb7308 */ /* 0x000ea20000000800 */
[----:B------:R-:W-:Y:S01]  /*4b30*/  LEA.HI.X.SX32 R197, R11, R4, 0x1, P4 ;  /* 0x000000040bc57211 */ /* 0x000fe200020f0eff */
[----:B0-----:R-:W-:Y:S01]  /*4b40*/  FADD R8, R236, R8 ;  /* 0x00000008ec087221 */ /* 0x001fe20000000000 */
[-C--:B------:R-:W-:Y:S01]  /*4b50*/  LEA R194, P4, R9, R68.reuse, 0x1 ;  /* 0x0000004409c27211 */ /* 0x080fe200078808ff */
[----:B------:R-:W-:Y:S01]  /*4b60*/  IMAD R11, R5, 0x2, R7 ;  /* 0x00000002050b7824 */ /* 0x000fe200078e0207 */
[----:B------:R-:W-:Y:S01]  /*4b70*/  LEA R192, P5, R7, R68, 0x1 ;  /* 0x0000004407c07211 */ /* 0x000fe200078a08ff */
[----:B------:R-:W-:Y:S01]  /*4b80*/  FADD R8, R237, R8 ;  /* 0x00000008ed087221 */ /* 0x000fe20000000000 */
[-C--:B------:R-:W-:Y:S01]  /*4b90*/  LEA.HI.X.SX32 R195, R9, R4.reuse, 0x1, P4 ;  /* 0x0000000409c37211 */ /* 0x080fe200020f0eff */
[----:B------:R0:W3:Y:S01]  /*4ba0*/  MUFU.EX2 R232, R14 ;  /* 0x0000000e00e87308 */ /* 0x0000e20000000800 */
[----:B------:R-:W-:Y:S01]  /*4bb0*/  LEA R9, R5, R11, 0x1 ;  /* 0x0000000b05097211 */ /* 0x000fe200078e08ff */
[----:B-1----:R-:W-:Y:S01]  /*4bc0*/  FADD R8, R234, R8 ;  /* 0x00000008ea087221 */ /* 0x002fe20000000000 */
[----:B------:R-:W-:Y:S01]  /*4bd0*/  LEA.HI.X.SX32 R193, R7, R4, 0x1, P5 ;  /* 0x0000000407c17211 */ /* 0x000fe200028f0eff */
[--C-:B------:R-:W-:Y:S01]  /*4be0*/  FFMA R28, R28, UR6, -R0.reuse ;  /* 0x000000061c1c7c23 */ /* 0x100fe20008000800 */
[----:B------:R-:W-:Y:S01]  /*4bf0*/  LEA R190, P4, R11, R68, 0x1 ;  /* 0x000000440bbe7211 */ /* 0x000fe200078808ff */
[----:B------:R-:W-:Y:S01]  /*4c00*/  FFMA R29, R29, UR6, -R0 ;  /* 0x000000061d1d7c23 */ /* 0x000fe20008000800 */
[----:B------:R-:W-:Y:S01]  /*4c10*/  LEA R7, R5, R9, 0x1 ;  /* 0x0000000905077211 */ /* 0x000fe200078e08ff */
[----:B------:R1:W4:Y:S01]  /*4c20*/  MUFU.EX2 R233, R15 ;  /* 0x0000000f00e97308 */ /* 0x0003220000000800 */
[----:B------:R-:W-:Y:S01]  /*4c30*/  LEA.HI.X.SX32 R191, R11, R4, 0x1, P4 ;  /* 0x000000040bbf7211 */ /* 0x000fe200020f0eff */
[----:B--2---:R-:W-:Y:S01]  /*4c40*/  FADD R8, R235, R8 ;  /* 0x00000008eb087221 */ /* 0x004fe20000000000 */
[-C--:B------:R-:W-:Y:S01]  /*4c50*/  LEA R188, P5, R9, R68.reuse, 0x1 ;  /* 0x0000004409bc7211 */ /* 0x080fe200078a08ff */
[----:B------:R-:W-:Y:S01]  /*4c60*/  IMAD R11, R5, 0x2, R7 ;  /* 0x00000002050b7824 */ /* 0x000fe200078e0207 */
[----:B------:R-:W-:Y:S01]  /*4c70*/  LEA R186, P4, R7, R68, 0x1 ;  /* 0x0000004407ba7211 */ /* 0x000fe200078808ff */
[----:B0-----:R-:W-:Y:S01]  /*4c80*/  FMUL R14, R25, 1.4426950216293334961 ;  /* 0x3fb8aa3b190e7820 */ /* 0x001fe20000400000 */
[-C--:B------:R-:W-:Y:S01]  /*4c90*/  LEA.HI.X.SX32 R189, R9, R4.reuse, 0x1, P5 ;  /* 0x0000000409bd7211 */ /* 0x080fe200028f0eff */
[----:B------:R0:W2:Y:S01]  /*4ca0*/  MUFU.EX2 R230, R16 ;  /* 0x0000001000e67308 */ /* 0x0000a20000000800 */
[----:B------:R-:W-:Y:S01]  /*4cb0*/  LEA R9, R5, R11, 0x1 ;  /* 0x0000000b05097211 */ /* 0x000fe200078e08ff */
[----:B---3--:R-:W-:Y:S01]  /*4cc0*/  FADD R8, R232, R8 ;  /* 0x00000008e8087221 */ /* 0x008fe20000000000 */
[----:B------:R-:W-:Y:S01]  /*4cd0*/  LEA.HI.X.SX32 R187, R7, R4, 0x1, P4 ;  /* 0x0000000407bb7211 */ /* 0x000fe200020f0eff */
[----:B-1----:R-:W-:Y:S01]  /*4ce0*/  FMUL R15, R27, 1.4426950216293334961 ;  /* 0x3fb8aa3b1b0f7820 */ /* 0x002fe20000400000 */
[----:B------:R-:W-:Y:S01]  /*4cf0*/  LEA R184, P5, R11, R68, 0x1 ;  /* 0x000000440bb87211 */ /* 0x000fe200078a08ff */
[----:B------:R-:W-:Y:S01]  /*4d00*/  FMUL R28, R28, 1.4426950216293334961 ;  /* 0x3fb8aa3b1c1c7820 */ /* 0x000fe20000400000 */
[----:B------:R-:W-:Y:S01]  /*4d10*/  LEA R7, R5, R9, 0x1 ;  /* 0x0000000905077211 */ /* 0x000fe200078e08ff */
[----:B------:R1:W3:Y:S01]  /*4d20*/  MUFU.EX2 R231, R17 ;  /* 0x0000001100e77308 */ /* 0x0002e20000000800 */
[----:B------:R-:W-:Y:S01]  /*4d30*/  LEA.HI.X.SX32 R185, R11, R4, 0x1, P5 ;  /* 0x000000040bb97211 */ /* 0x000fe200028f0eff */
[----:B----4-:R-:W-:Y:S01]  /*4d40*/  FADD R8, R233, R8 ;  /* 0x00000008e9087221 */ /* 0x010fe20000000000 */
[-C--:B------:R-:W-:Y:S01]  /*4d50*/  LEA R182, P4, R9, R68.reuse, 0x1 ;  /* 0x0000004409b67211 */ /* 0x080fe200078808ff */
[----:B------:R-:W-:Y:S01]  /*4d60*/  IMAD R11, R5, 0x2, R7 ;  /* 0x00000002050b7824 */ /* 0x000fe200078e0207 */
[----:B------:R-:W-:Y:S01]  /*4d70*/  LEA R180, P5, R7, R68, 0x1 ;  /* 0x0000004407b47211 */ /* 0x000fe200078a08ff */
[----:B0-----:R-:W-:Y:S01]  /*4d80*/  FMUL R16, R29, 1.4426950216293334961 ;  /* 0x3fb8aa3b1d107820 */ /* 0x001fe20000400000 */
[-C--:B------:R-:W-:Y:S01]  /*4d90*/  LEA.HI.X.SX32 R183, R9, R4.reuse, 0x1, P4 ;  /* 0x0000000409b77211 */ /* 0x080fe200020f0eff */
[----:B------:R-:W0:Y:S01]  /*4da0*/  MUFU.EX2 R228, R18 ;  /* 0x0000001200e47308 */ /* 0x000e220000000800 */
[----:B------:R-:W-:Y:S01]  /*4db0*/  LEA R9, R5, R11, 0x1 ;  /* 0x0000000b05097211 */ /* 0x000fe200078e08ff */
[--C-:B------:R-:W-:Y:S01]  /*4dc0*/  FFMA R30, R30, UR6, -R0.reuse ;  /* 0x000000061e1e7c23 */ /* 0x100fe20008000800 */
[----:B------:R-:W-:Y:S01]  /*4dd0*/  LEA.HI.X.SX32 R181, R7, R4, 0x1, P5 ;  /* 0x0000000407b57211 */ /* 0x000fe200028f0eff */
[--C-:B------:R-:W-:Y:S01]  /*4de0*/  FFMA R31, R31, UR6, -R0.reuse ;  /* 0x000000061f1f7c23 */ /* 0x100fe20008000800 */
[-C--:B------:R-:W-:Y:S01]  /*4df0*/  LEA R178, P4, R11, R68.reuse, 0x1 ;  /* 0x000000440bb27211 */ /* 0x080fe200078808ff */
[----:B------:R-:W-:Y:S01]  /*4e00*/  FMUL R30, R30, 1.4426950216293334961 ;  /* 0x3fb8aa3b1e1e7820 */ /* 0x000fe20000400000 */
[----:B------:R-:W-:Y:S01]  /*4e10*/  LEA R176, P5, R9, R68, 0x1 ;  /* 0x0000004409b07211 */ /* 0x000fe200078a08ff */
[----:B------:R4:W0:Y:S01]  /*4e20*/  MUFU.EX2 R229, R19 ;  /* 0x0000001300e57308 */ /* 0x0008220000000800 */
[----:B------:R-:W-:Y:S01]  /*4e30*/  LEA R7, R5, R9, 0x1 ;  /* 0x0000000905077211 */ /* 0x000fe200078e08ff */
[--C-:B------:R-:W-:Y:S01]  /*4e40*/  FFMA R32, R32, UR6, -R0.reuse ;  /* 0x0000000620207c23 */ /* 0x100fe20008000800 */
[-C--:B------:R-:W-:Y:S01]  /*4e50*/  LEA.HI.X.SX32 R179, R11, R4.reuse, 0x1, P4 ;  /* 0x000000040bb37211 */ /* 0x080fe200020f0eff */
[----:B-1----:R-:W-:Y:S01]  /*4e60*/  FMUL R17, R31, 1.4426950216293334961 ;  /* 0x3fb8aa3b1f117820 */ /* 0x002fe20000400000 */
[----:B------:R-:W-:Y:S01]  /*4e70*/  LEA.HI.X.SX32 R177, R9, R4, 0x1, P5 ;  /* 0x0000000409b17211 */ /* 0x000fe200028f0eff */
[----:B------:R-:W-:Y:S01]  /*4e80*/  IMAD R9, R5, 0x2, R7 ;  /* 0x0000000205097824 */ /* 0x000fe200078e0207 */
[----:B------:R-:W-:Y:S01]  /*4e90*/  LEA R174, P4, R7, R68, 0x1 ;  /* 0x0000004407ae7211 */ /* 0x000fe200078808ff */
[----:B------:R-:W1:Y:S01]  /*4ea0*/  MUFU.EX2 R227, R20 ;  /* 0x0000001400e37308 */ /* 0x000e620000000800 */
[--C-:B------:R-:W-:Y:S01]  /*4eb0*/  FFMA R6, R48, UR6, -R0.reuse ;  /* 0x0000000630067c23 */ /* 0x100fe20008000800 */
[--C-:B------:R-:W-:Y:S01]  /*4ec0*/  FFMA R33, R33, UR6, -R0.reuse ;  /* 0x0000000621217c23 */ /* 0x100fe20008000800 */
[----:B------:R-:W-:Y:S01]  /*4ed0*/  LEA.HI.X.SX32 R175, R7, R4, 0x1, P4 ;  /* 0x0000000407af7211 */ /* 0x000fe200020f0eff */
[----:B----4-:R-:W-:Y:S01]  /*4ee0*/  FMUL R19, R32, 1.4426950216293334961 ;  /* 0x3fb8aa3b20137820 */ /* 0x010fe20000400000 */
[----:B------:R-:W-:Y:S01]  /*4ef0*/  LEA R172, P4, R9, R68, 0x1 ;  /* 0x0000004409ac7211 */ /* 0x000fe200078808ff */
[--C-:B------:R-:W-:Y:S01]  /*4f00*/  FFMA R34, R34, UR6, -R0.reuse ;  /* 0x0000000622227c23 */ /* 0x100fe20008000800 */
[----:B------:R-:W-:Y:S01]  /*4f10*/  LEA R7, R5, R9, 0x1 ;  /* 0x0000000905077211 */ /* 0x000fe200078e08ff */
[----:B------:R4:W0:Y:S01]  /*4f20*/  MUFU.EX2 R248, R21 ;  /* 0x0000001500f87308 */ /* 0x0008220000000800 */
[----:B------:R-:W-:Y:S01]  /*4f30*/  LEA.HI.X.SX32 R173, R9, R4, 0x1, P4 ;  /* 0x0000000409ad7211 */ /* 0x000fe200020f0eff */
[----:B------:R-:W-:Y:S01]  /*4f40*/  FMUL R18, R33, 1.4426950216293334961 ;  /* 0x3fb8aa3b21127820 */ /* 0x000fe20000400000 */
[----:B------:R-:W-:Y:S01]  /*4f50*/  LEA R170, P4, R7, R68, 0x1 ;  /* 0x0000004407aa7211 */ /* 0x000fe200078808ff */
[--C-:B------:R-:W-:Y:S01]  /*4f60*/  FFMA R35, R35, UR6, -R0.reuse ;  /* 0x0000000623237c23 */ /* 0x100fe20008000800 */
[----:B------:R-:W-:Y:S01]  /*4f70*/  LEA R9, R5, R7, 0x1 ;  /* 0x0000000705097211 */ /* 0x000fe200078e08ff */
[----:B------:R-:W-:Y:S01]  /*4f80*/  FFMA R36, R36, UR6, -R0 ;  /* 0x0000000624247c23 */ /* 0x000fe20008000800 */
[----:B------:R-:W-:Y:S01]  /*4f90*/  LEA.HI.X.SX32 R171, R7, R4, 0x1, P4 ;  /* 0x0000000407ab7211 */ /* 0x000fe200020f0eff */
[----:B------:R0:W1:Y:S01]  /*4fa0*/  MUFU.EX2 R155, R22 ;  /* 0x00000016009b7308 */ /* 0x0000620000000800 */
[----:B------:R-:W-:Y:S01]  /*4fb0*/  LEA R168, P4, R9, R68, 0x1 ;  /* 0x0000004409a87211 */ /* 0x000fe200078808ff */
[----:B------:R-:W-:-:S02]  /*4fc0*/  IMAD R7, R5, 0x2, R9 ;  /* 0x0000000205077824 */ /* 0x000fc400078e0209 */
[----:B----4-:R-:W-:Y:S01]  /*4fd0*/  FMUL R21, R34, 1.4426950216293334961 ;  /* 0x3fb8aa3b22157820 */ /* 0x010fe20000400000 */
[--C-:B------:R-:W-:Y:S01]  /*4fe0*/  FFMA R47, R47, UR6, -R0.reuse ;  /* 0x000000062f2f7c23 */ /* 0x100fe20008000800 */
[----:B------:R-:W-:Y:S01]  /*4ff0*/  LEA.HI.X.SX32 R169, R9, R4, 0x1, P4 ;  /* 0x0000000409a97211 */ /* 0x000fe200020f0eff */
[----:B------:R-:W-:Y:S01]  /*5000*/  FMUL R20, R35, 1.4426950216293334961 ;  /* 0x3fb8aa3b23147820 */ /* 0x000fe20000400000 */
[----:B------:R-:W-:Y:S01]  /*5010*/  LEA R166, P4, R7, R68, 0x1 ;  /* 0x0000004407a67211 */ /* 0x000fe200078808ff */
[----:B------:R4:W1:Y:S01]  /*5020*/  MUFU.EX2 R154, R23 ;  /* 0x00000017009a7308 */ /* 0x0008620000000800 */
[----:B------:R-:W-:Y:S01]  /*5030*/  LEA R9, R5, R7, 0x1 ;  /* 0x0000000705097211 */ /* 0x000fe200078e08ff */
[--C-:B------:R-:W-:Y:S01]  /*5040*/  FFMA R37, R37, UR6, -R0.reuse ;  /* 0x0000000625257c23 */ /* 0x100fe20008000800 */
[----:B------:R-:W-:Y:S01]  /*5050*/  LEA.HI.X.SX32 R167, R7, R4, 0x1, P4 ;  /* 0x0000000407a77211 */ /* 0x000fe200020f0eff */
[----:B------:R-:W-:Y:S01]  /*5060*/  FFMA R38, R38, UR6, -R0 ;  /* 0x0000000626267c23 */ /* 0x000fe20008000800 */
[----:B------:R-:W-:Y:S01]  /*5070*/  LEA R164, P4, R9, R68, 0x1 ;  /* 0x0000004409a47211 */ /* 0x000fe200078808ff */
[----:B0-----:R-:W-:Y:S01]  /*5080*/  FMUL R22, R37, 1.4426950216293334961 ;  /* 0x3fb8aa3b25167820 */ /* 0x001fe20000400000 */
[----:B------:R-:W-:Y:S01]  /*5090*/  LEA R7, R5, R9, 0x1 ;  /* 0x0000000905077211 */ /* 0x000fe200078e08ff */
[----:B------:R0:W0:Y:S01]  /*50a0*/  MUFU.EX2 R153, R24 ;  /* 0x0000001800997308 */ /* 0x0000220000000800 */
[----:B------:R-:W-:Y:S01]  /*50b0*/  LEA.HI.X.SX32 R165, R9, R4, 0x1, P4 ;  /* 0x0000000409a57211 */ /* 0x000fe200020f0eff */
[----:B--2---:R-:W-:Y:S01]  /*50c0*/  FADD R9, R230, R8 ;  /* 0x00000008e6097221 */ /* 0x004fe20000000000 */
[----:B------:R-:W-:Y:S01]  /*50d0*/  LEA R162, P4, R7, R68, 0x1 ;  /* 0x0000004407a27211 */ /* 0x000fe200078808ff */
[----:B------:R-:W-:-:S02]  /*50e0*/  IMAD R11, R5, 0x2, R7 ;  /* 0x00000002050b7824 */ /* 0x000fc400078e0207 */
[----:B----4-:R-:W-:Y:S01]  /*50f0*/  FMUL R23, R36, 1.4426950216293334961 ;  /* 0x3fb8aa3b24177820 */ /* 0x010fe20000400000 */
[----:B---3--:R-:W-:Y:S01]  /*5100*/  FADD R9, R231, R9 ;  /* 0x00000009e7097221 */ /* 0x008fe20000000000 */
[----:B------:R-:W-:Y:S01]  /*5110*/  LEA.HI.X.SX32 R163, R7, R4, 0x1, P4 ;  /* 0x0000000407a37211 */ /* 0x000fe200020f0eff */
[----:B------:R-:W2:Y:S01]  /*5120*/  MUFU.EX2 R14, R14 ;  /* 0x0000000e000e7308 */ /* 0x000ea20000000800 */
[----:B------:R-:W-:Y:S01]  /*5130*/  LEA R160, P4, R11, R68, 0x1 ;  /* 0x000000440ba07211 */ /* 0x000fe200078808ff */
[----:B------:R-:W-:Y:S01]  /*5140*/  FADD R9, R228, R9 ;  /* 0x00000009e4097221 */ /* 0x000fe20000000000 */
[----:B------:R-:W-:Y:S01]  /*5150*/  LEA R7, R5, R11, 0x1 ;  /* 0x0000000b05077211 */ /* 0x000fe200078e08ff */
[----:B------:R-:W-:Y:S01]  /*5160*/  FMUL R36, R47, 1.4426950216293334961 ;  /* 0x3fb8aa3b2f247820 */ /* 0x000fe20000400000 */
[----:B------:R-:W-:Y:S01]  /*5170*/  LEA.HI.X.SX32 R161, R11, R4, 0x1, P4 ;  /* 0x000000040ba17211 */ /* 0x000fe200020f0eff */
[----:B------:R-:W-:Y:S01]  /*5180*/  FADD R9, R229, R9 ;  /* 0x00000009e5097221 */ /* 0x000fe20000000000 */
[----:B------:R-:W-:Y:S01]  /*5190*/  LEA R158, P4, R7, R68, 0x1 ;  /* 0x00000044079e7211 */ /* 0x000fe200078808ff */
[----:B------:R-:W3:Y:S01]  /*51a0*/  MUFU.EX2 R152, R26 ;  /* 0x0000001a00987308 */ /* 0x000ee20000000800 */
[----:B------:R-:W-:Y:S01]  /*51b0*/  LEA R8, R5, R7, 0x1 ;  /* 0x0000000705087211 */ /* 0x000fe200078e08ff */
[----:B-1----:R-:W-:Y:S01]  /*51c0*/  FADD R9, R227, R9 ;  /* 0x00000009e3097221 */ /* 0x002fe20000000000 */
[----:B------:R-:W-:Y:S01]  /*51d0*/  LEA.HI.X.SX32 R159, R7, R4, 0x1, P4 ;  /* 0x00000004079f7211 */ /* 0x000fe200020f0eff */
[----:B------:R-:W-:Y:S01]  /*51e0*/  FMUL R47, R6, 1.4426950216293334961 ;  /* 0x3fb8aa3b062f7820 */ /* 0x000fe20000400000 */
[----:B------:R-:W-:Y:S01]  /*51f0*/  LEA R156, P4, R8, R68, 0x1 ;  /* 0x00000044089c7211 */ /* 0x000fe200078808ff */
[----:B------:R-:W-:-:S02]  /*5200*/  IMAD R7, R5, 0x2, R8 ;  /* 0x0000000205077824 */ /* 0x000fc400078e0208 */
[----:B------:R-:W-:Y:S01]  /*5210*/  FADD R9, R248, R9 ;  /* 0x00000009f8097221 */ /* 0x000fe20000000000 */
[----:B------:R-:W1:Y:S01]  /*5220*/  MUFU.EX2 R15, R15 ;  /* 0x0000000f000f7308 */ /* 0x000e620000000800 */
[----:B------:R-:W-:Y:S01]  /*5230*/  LEA.HI.X.SX32 R157, R8, R4, 0x1, P4 ;  /* 0x00000004089d7211 */ /* 0x000fe200020f0eff */
[--C-:B------:R-:W-:Y:S01]  /*5240*/  FFMA R39, R39, UR6, -R0.reuse ;  /* 0x0000000627277c23 */ /* 0x100fe20008000800 */
[----:B------:R-:W-:Y:S01]  /*5250*/  LEA R150, P4, R7, R68, 0x1 ;  /* 0x0000004407967211 */ /* 0x000fe200078808ff */
[----:B------:R-:W-:Y:S01]  /*5260*/  FADD R9, R155, R9 ;  /* 0x000000099b097221 */ /* 0x000fe20000000000 */
[----:B------:R-:W-:Y:S01]  /*5270*/  LEA R8, R5, R7, 0x1 ;  /* 0x0000000705087211 */ /* 0x000fe200078e08ff */
[----:B------:R-:W-:Y:S01]  /*5280*/  FMUL R25, R38, 1.4426950216293334961 ;  /* 0x3fb8aa3b26197820 */ /* 0x000fe20000400000 */
[----:B------:R-:W-:Y:S01]  /*5290*/  LEA.HI.X.SX32 R151, R7, R4, 0x1, P4 ;  /* 0x0000000407977211 */ /* 0x000fe200020f0eff */
[----:B------:R-:W-:Y:S01]  /*52a0*/  FADD R9, R154, R9 ;  /* 0x000000099a097221 */ /* 0x000fe20000000000 */
[----:B------:R-:W-:Y:S01]  /*52b0*/  LEA R148, P4, R8, R68, 0x1 ;  /* 0x0000004408947211 */ /* 0x000fe200078808ff */
[----:B------:R-:W4:Y:S01]  /*52c0*/  MUFU.EX2 R91, R28 ;  /* 0x0000001c005b7308 */ /* 0x000f220000000800 */
[----:B------:R-:W-:Y:S01]  /*52d0*/  LEA R7, R5, R8, 0x1 ;  /* 0x0000000805077211 */ /* 0x000fe200078e08ff */
[----:B------:R-:W-:Y:S01]  /*52e0*/  FFMA R40, R40, UR6, -R0 ;  /* 0x0000000628287c23 */ /* 0x000fe20008000800 */
[----:B------:R-:W-:Y:S01]  /*52f0*/  LEA.HI.X.SX32 R149, R8, R4, 0x1, P4 ;  /* 0x0000000408957211 */ /* 0x000fe200020f0eff */
[----:B0-----:R-:W-:Y:S01]  /*5300*/  FMUL R24, R39, 1.4426950216293334961 ;  /* 0x3fb8aa3b27187820 */ /* 0x001fe20000400000 */
[----:B------:R-:W-:Y:S01]  /*5310*/  LEA R146, P4, R7, R68, 0x1 ;  /* 0x0000004407927211 */ /* 0x000fe200078808ff */
[----:B------:R-:W-:-:S02]  /*5320*/  IMAD R8, R5, 0x2, R7 ;  /* 0x0000000205087824 */ /* 0x000fc400078e0207 */
[--C-:B------:R-:W-:Y:S01]  /*5330*/  FFMA R41, R41, UR6, -R0.reuse ;  /* 0x0000000629297c23 */ /* 0x100fe20008000800 */
[----:B------:R-:W0:Y:S01]  /*5340*/  MUFU.EX2 R16, R16 ;  /* 0x0000001000107308 */ /* 0x000e220000000800 */
[----:B------:R-:W-:Y:S01]  /*5350*/  LEA.HI.X.SX32 R147, R7, R4, 0x1, P4 ;  /* 0x0000000407937211 */ /* 0x000fe200020f0eff */
[----:B------:R-:W-:Y:S01]  /*5360*/  FADD R7, R153, R9 ;  /* 0x0000000999077221 */ /* 0x000fe20000000000 */
[----:B------:R-:W-:Y:S01]  /*5370*/  LEA R144, P4, R8, R68, 0x1 ;  /* 0x0000004408907211 */ /* 0x000fe200078808ff */
[----:B------:R-:W-:Y:S01]  /*5380*/  FMUL R27, R40, 1.4426950216293334961 ;  /* 0x3fb8aa3b281b7820 */ /* 0x000fe20000400000 */
[C---:B------:R-:W-:Y:S01]  /*5390*/  LEA R6, R5.reuse, R8, 0x1 ;  /* 0x0000000805067211 */ /* 0x040fe200078e08ff */
[----:B--2---:R-:W-:Y:S01]  /*53a0*/  FADD R7, R14, R7 ;  /* 0x000000070e077221 */ /* 0x004fe20000000000 */
[----:B------:R-:W-:Y:S01]  /*53b0*/  LEA.HI.X.SX32 R145, R8, R4, 0x1, P4 ;  /* 0x0000000408917211 */ /* 0x000fe200020f0eff */
[----:B------:R-:W2:Y:S01]  /*53c0*/  MUFU.EX2 R48, R30 ;  /* 0x0000001e00307308 */ /* 0x000ea20000000800 */
[----:B------:R-:W-:Y:S01]  /*53d0*/  LEA R142, P4, R6, R68, 0x1 ;  /* 0x00000044068e7211 */ /* 0x000fe200078808ff */
[----:B---3--:R-:W-:Y:S01]  /*53e0*/  FADD R7, R152, R7 ;  /* 0x0000000798077221 */ /* 0x008fe20000000000 */
[----:B------:R-:W-:Y:S01]  /*53f0*/  LEA R8, R5, R6, 0x1 ;  /* 0x0000000605087211 */ /* 0x000fe200078e08ff */
[----:B------:R-:W-:Y:S01]  /*5400*/  FFMA R42, R42, UR6, -R0 ;  /* 0x000000062a2a7c23 */ /* 0x000fe20008000800 */
[----:B------:R-:W-:Y:S01]  /*5410*/  LEA.HI.X.SX32 R143, R6, R4, 0x1, P4 ;  /* 0x00000004068f7211 */ /* 0x000fe200020f0eff */
[----:B-1----:R-:W-:Y:S01]  /*5420*/  FADD R7, R15, R7 ;  /* 0x000000070f077221 */ /* 0x002fe20000000000 */
[----:B------:R-:W-:Y:S01]  /*5430*/  LEA R140, P4, R8, R68, 0x1 ;  /* 0x00000044088c7211 */ /* 0x000fe200078808ff */
[----:B------:R-:W1:Y:S01]  /*5440*/  MUFU.EX2 R17, R17 ;  /* 0x0000001100117308 */ /* 0x000e620000000800 */
[----:B------:R-:W-:-:S02]  /*5450*/  IMAD R6, R5, 0x2, R8 ;  /* 0x0000000205067824 */ /* 0x000fc400078e0208 */
[----:B----4-:R-:W-:Y:S01]  /*5460*/  FADD R7, R91, R7 ;  /* 0x000000075b077221 */ /* 0x010fe20000000000 */
[----:B------:R-:W-:Y:S01]  /*5470*/  LEA.HI.X.SX32 R141, R8, R4, 0x1, P4 ;  /* 0x00000004088d7211 */ /* 0x000fe200020f0eff */
[----:B------:R-:W-:Y:S01]  /*5480*/  FMUL R26, R41, 1.4426950216293334961 ;  /* 0x3fb8aa3b291a7820 */ /* 0x000fe20000400000 */
[--C-:B------:R-:W-:Y:S01]  /*5490*/  FFMA R43, R43, UR6, -R0.reuse ;  /* 0x000000062b2b7c23 */ /* 0x100fe20008000800 */
[----:B0-----:R-:W-:Y:S01]  /*54a0*/  FADD R7, R16, R7 ;  /* 0x0000000710077221 */ /* 0x001fe20000000000 */
[----:B------:R-:W-:Y:S01]  /*54b0*/  LEA R138, P4, R6, R68, 0x1 ;  /* 0x00000044068a7211 */ /* 0x000fe200078808ff */
[----:B------:R-:W0:Y:S01]  /*54c0*/  MUFU.EX2 R19, R19 ;  /* 0x0000001300137308 */ /* 0x000e220000000800 */
[C---:B------:R-:W-:Y:S01]  /*54d0*/  LEA R8, R5.reuse, R6, 0x1 ;  /* 0x0000000605087211 */ /* 0x040fe200078e08ff */
[----:B--2---:R-:W-:Y:S01]  /*54e0*/  FADD R7, R48, R7 ;  /* 0x0000000730077221 */ /* 0x004fe20000000000 */
[----:B------:R-:W-:Y:S01]  /*54f0*/  LEA.HI.X.SX32 R139, R6, R4, 0x1, P4 ;  /* 0x00000004068b7211 */ /* 0x000fe200020f0eff */
[----:B------:R-:W-:Y:S01]  /*5500*/  FMUL R29, R42, 1.4426950216293334961 ;  /* 0x3fb8aa3b2a1d7820 */ /* 0x000fe20000400000 */
[----:B------:R-:W-:Y:S01]  /*5510*/  LEA R136, P4, R8, R68, 0x1 ;  /* 0x0000004408887211 */ /* 0x000fe200078808ff */
[----:B------:R-:W-:Y:S01]  /*5520*/  FFMA R44, R44, UR6, -R0 ;  /* 0x000000062c2c7c23 */ /* 0x000fe20008000800 */
[----:B------:R-:W-:Y:S01]  /*5530*/  LEA R6, R5, R8, 0x1 ;  /* 0x0000000805067211 */ /* 0x000fe200078e08ff */
[----:B------:R-:W2:Y:S01]  /*5540*/  MUFU.EX2 R18, R18 ;  /* 0x0000001200127308 */ /* 0x000ea20000000800 */
[----:B-1----:R-:W-:Y:S01]  /*5550*/  FADD R7, R17, R7 ;  /* 0x0000000711077221 */ /* 0x002fe20000000000 */
[----:B------:R-:W-:Y:S01]  /*5560*/  LEA.HI.X.SX32 R137, R8, R4, 0x1, P4 ;  /* 0x0000000408897211 */ /* 0x000fe200020f0eff */
[----:B------:R-:W-:Y:S01]  /*5570*/  FMUL R28, R43, 1.4426950216293334961 ;  /* 0x3fb8aa3b2b1c7820 */ /* 0x000fe20000400000 */
[----:B------:R-:W-:Y:S01]  /*5580*/  LEA R134, P4, R6, R68, 0x1 ;  /* 0x0000004406867211 */ /* 0x000fe200078808ff */
[----:B------:R-:W-:-:S02]  /*5590*/  IMAD R8, R5, 0x2, R6 ;  /* 0x0000000205087824 */ /* 0x000fc400078e0206 */
[--C-:B------:R-:W-:Y:S01]  /*55a0*/  FFMA R45, R45, UR6, -R0.reuse ;  /* 0x000000062d2d7c23 */ /* 0x100fe20008000800 */
[----:B------:R-:W-:Y:S01]  /*55b0*/  FMUL R31, R44, 1.4426950216293334961 ;  /* 0x3fb8aa3b2c1f7820 */ /* 0x000fe20000400000 */
[----:B------:R-:W1:Y:S01]  /*55c0*/  MUFU.EX2 R21, R21 ;  /* 0x0000001500157308 */ /* 0x000e620000000800 */
[----:B0-----:R-:W-:Y:S01]  /*55d0*/  FADD R7, R19, R7 ;  /* 0x0000000713077221 */ /* 0x001fe20000000000 */
[----:B------:R-:W-:Y:S01]  /*55e0*/  LEA.HI.X.SX32 R135, R6, R4, 0x1, P4 ;  /* 0x0000000406877211 */ /* 0x000fe200020f0eff */
[--C-:B------:R-:W-:Y:S01]  /*55f0*/  FFMA R46, R46, UR6, -R0.reuse ;  /* 0x000000062e2e7c23 */ /* 0x100fe20008000800 */
[----:B------:R-:W-:Y:S01]  /*5600*/  LEA R132, P4, R8, R68, 0x1 ;  /* 0x0000004408847211 */ /* 0x000fe200078808ff */
[----:B------:R-:W-:Y:S01]  /*5610*/  FMUL R30, R45, 1.4426950216293334961 ;  /* 0x3fb8aa3b2d1e7820 */ /* 0x000fe20000400000 */
[----:B------:R-:W-:Y:S01]  /*5620*/  LEA R6, R5, R8, 0x1 ;  /* 0x0000000805067211 */ /* 0x000fe200078e08ff */
[----:B------:R-:W-:Y:S01]  /*5630*/  FMUL R38, R46, 1.4426950216293334961 ;  /* 0x3fb8aa3b2e267820 */ /* 0x000fe20000400000 */
[----:B------:R-:W0:Y:S01]  /*5640*/  MUFU.EX2 R20, R20 ;  /* 0x0000001400147308 */ /* 0x000e220000000800 */
[----:B--2---:R-:W-:Y:S01]  /*5650*/  FADD R7, R18, R7 ;  /* 0x0000000712077221 */ /* 0x004fe20000000000 */
[----:B------:R-:W-:Y:S01]  /*5660*/  LEA.HI.X.SX32 R133, R8, R4, 0x1, P4 ;  /* 0x0000000408857211 */ /* 0x000fe200020f0eff */
[--C-:B------:R-:W-:Y:S01]  /*5670*/  FFMA R49, R49, UR6, -R0.reuse ;  /* 0x0000000631317c23 */ /* 0x100fe20008000800 */
[----:B------:R-:W-:Y:S01]  /*5680*/  LEA R130, P4, R6, R68, 0x1 ;  /* 0x0000004406827211 */ /* 0x000fe200078808ff */
[----:B------:R-:W-:Y:S01]  /*5690*/  FFMA R50, R50, UR6, -R0 ;  /* 0x0000000632327c23 */ /* 0x000fe20008000800 */
[----:B------:R-:W-:Y:S01]  /*56a0*/  LEA R8, R5, R6, 0x1 ;  /* 0x0000000605087211 */ /* 0x000fe200078e08ff */
[----:B------:R-:W-:Y:S01]  /*56b0*/  FMUL R40, R49, 1.4426950216293334961 ;  /* 0x3fb8aa3b31287820 */ /* 0x000fe20000400000 */
[----:B------:R-:W2:Y:S01]  /*56c0*/  MUFU.EX2 R23, R23 ;  /* 0x0000001700177308 */ /* 0x000ea20000000800 */
[----:B-1----:R-:W-:Y:S01]  /*56d0*/  FADD R7, R21, R7 ;  /* 0x0000000715077221 */ /* 0x002fe20000000000 */
[----:B------:R-:W-:Y:S01]  /*56e0*/  LEA.HI.X.SX32 R131, R6, R4, 0x1, P4 ;  /* 0x0000000406837211 */ /* 0x000fe200020f0eff */
[----:B------:R-:W-:Y:S01]  /*56f0*/  IMAD R6, R5, 0x2, R8 ;  /* 0x0000000205067824 */ /* 0x000fe200078e0208 */
[----:B------:R-:W-:Y:S01]  /*5700*/  LEA R128, P4, R8, R68, 0x1 ;  /* 0x0000004408807211 */ /* 0x000fe200078808ff */
[----:B------:R-:W-:Y:S01]  /*5710*/  FMUL R50, R50, 1.4426950216293334961 ;  /* 0x3fb8aa3b32327820 */ /* 0x000fe20000400000 */
[--C-:B------:R-:W-:Y:S01]  /*5720*/  FFMA R51, R51, UR6, -R0.reuse ;  /* 0x0000000633337c23 */ /* 0x100fe20008000800 */
[--C-:B------:R-:W-:Y:S01]  /*5730*/  FFMA R52, R52, UR6, -R0.reuse ;  /* 0x0000000634347c23 */ /* 0x100fe20008000800 */
[----:B------:R-:W1:Y:S01]  /*5740*/  MUFU.EX2 R22, R22 ;  /* 0x0000001600167308 */ /* 0x000e620000000800 */
[----:B0-----:R-:W-:Y:S01]  /*5750*/  FADD R7, R20, R7 ;  /* 0x0000000714077221 */ /* 0x001fe20000000000 */
[----:B------:R-:W-:Y:S01]  /*5760*/  LEA.HI.X.SX32 R129, R8, R4, 0x1, P4 ;  /* 0x0000000408817211 */ /* 0x000fe200020f0eff */
[--C-:B------:R-:W-:Y:S01]  /*5770*/  FFMA R53, R53, UR6, -R0.reuse ;  /* 0x0000000635357c23 */ /* 0x100fe20008000800 */
[----:B------:R-:W-:Y:S01]  /*5780*/  LEA R126, P4, R6, R68, 0x1 ;  /* 0x00000044067e7211 */ /* 0x000fe200078808ff */
[----:B------:R-:W-:Y:S01]  /*5790*/  FMUL R49, R52, 1.4426950216293334961 ;  /* 0x3fb8aa3b34317820 */ /* 0x000fe20000400000 */
[----:B------:R-:W-:Y:S01]  /*57a0*/  LEA R8, R5, R6, 0x1 ;  /* 0x0000000605087211 */ /* 0x000fe200078e08ff */
[--C-:B------:R-:W-:Y:S01]  /*57b0*/  FFMA R54, R54, UR6, -R0.reuse ;  /* 0x0000000636367c23 */ /* 0x100fe20008000800 */
[----:B------:R-:W0:Y:S01]  /*57c0*/  MUFU.EX2 R25, R25 ;  /* 0x0000001900197308 */ /* 0x000e220000000800 */
[----:B--2---:R-:W-:Y:S01]  /*57d0*/  FADD R7, R23, R7 ;  /* 0x0000000717077221 */ /* 0x004fe20000000000 */
[----:B------:R-:W-:Y:S01]  /*57e0*/  LEA.HI.X.SX32 R127, R6, R4, 0x1, P4 ;  /* 0x00000004067f7211 */ /* 0x000fe200020f0eff */
[----:B------:R-:W-:Y:S01]  /*57f0*/  FMUL R46, R53, 1.4426950216293334961 ;  /* 0x3fb8aa3b352e7820 */ /* 0x000fe20000400000 */
[----:B------:R-:W-:Y:S01]  /*5800*/  LEA R124, P4, R8, R68, 0x1 ;  /* 0x00000044087c7211 */ /* 0x000fe200078808ff */
[----:B------:R-:W-:Y:S01]  /*5810*/  FFMA R55, R55, UR6, -R0 ;  /* 0x0000000637377c23 */ /* 0x000fe20008000800 */
[C---:B------:R-:W-:Y:S01]  /*5820*/  LEA R6, R5.reuse, R8, 0x1 ;  /* 0x0000000805067211 */ /* 0x040fe200078e08ff */
[----:B------:R-:W-:Y:S01]  /*5830*/  FMUL R45, R54, 1.4426950216293334961 ;  /* 0x3fb8aa3b362d7820 */ /* 0x000fe20000400000 */
[----:B------:R-:W2:Y:S01]  /*5840*/  MUFU.EX2 R24, R24 ;  /* 0x0000001800187308 */ /* 0x000ea20000000800 */
[----:B-1----:R-:W-:Y:S01]  /*5850*/  FADD R7, R22, R7 ;  /* 0x0000000716077221 */ /* 0x002fe20000000000 */
[----:B------:R-:W-:Y:S01]  /*5860*/  LEA.HI.X.SX32 R125, R8, R4, 0x1, P4 ;  /* 0x00000004087d7211 */ /* 0x000fe200020f0eff */
[----:B------:R-:W-:Y:S01]  /*5870*/  IMAD R8, R5, 0x2, R6 ;  /* 0x0000000205087824 */ /* 0x000fe200078e0206 */
[----:B------:R-:W-:Y:S01]  /*5880*/  LEA R122, P4, R6, R68, 0x1 ;  /* 0x00000044067a7211 */ /* 0x000fe200078808ff */
[--C-:B------:R-:W-:Y:S01]  /*5890*/  FFMA R56, R56, UR6, -R0.reuse ;  /* 0x0000000638387c23 */ /* 0x100fe20008000800 */
[----:B------:R-:W-:Y:S01]  /*58a0*/  FMUL R44, R55, 1.4426950216293334961 ;  /* 0x3fb8aa3b372c7820 */ /* 0x000fe20000400000 */
[--C-:B------:R-:W-:Y:S01]  /*58b0*/  FFMA R57, R57, UR6, -R0.reuse ;  /* 0x0000000639397c23 */ /* 0x100fe20008000800 */
[----:B------:R-:W1:Y:S01]  /*58c0*/  MUFU.EX2 R27, R27 ;  /* 0x0000001b001b7308 */ /* 0x000e620000000800 */
[----:B0-----:R-:W-:Y:S01]  /*58d0*/  FADD R7, R25, R7 ;  /* 0x0000000719077221 */ /* 0x001fe20000000000 */
[----:B------:R-:W-:Y:S01]  /*58e0*/  LEA.HI.X.SX32 R123, R6, R4, 0x1, P4 ;  /* 0x00000004067b7211 */ /* 0x000fe200020f0eff */
[----:B------:R-:W-:Y:S01]  /*58f0*/  FMUL R43, R56, 1.4426950216293334961 ;  /* 0x3fb8aa3b382b7820 */ /* 0x000fe20000400000 */
[----:B------:R-:W-:Y:S01]  /*5900*/  LEA R120, P4, R8, R68, 0x1 ;  /* 0x0000004408787211 */ /* 0x000fe200078808ff */
[--C-:B------:R-:W-:Y:S01]  /*5910*/  FFMA R58, R58, UR6, -R0.reuse ;  /* 0x000000063a3a7c23 */ /* 0x100fe20008000800 */
[----:B------:R-:W-:Y:S01]  /*5920*/  LEA R6, R5, R8, 0x1 ;  /* 0x0000000805067211 */ /* 0x000fe200078e08ff */
[----:B------:R-:W-:Y:S01]  /*5930*/  FMUL R42, R57, 1.4426950216293334961 ;  /* 0x3fb8aa3b392a7820 */ /* 0x000fe20000400000 */
[----:B------:R-:W0:Y:S01]  /*5940*/  MUFU.EX2 R26, R26 ;  /* 0x0000001a001a7308 */ /* 0x000e220000000800 */
[----:B--2---:R-:W-:Y:S01]  /*5950*/  FADD R7, R24, R7 ;  /* 0x0000000718077221 */ /* 0x004fe20000000000 */
[----:B------:R-:W-:Y:S01]  /*5960*/  LEA.HI.X.SX32 R121, R8, R4, 0x1, P4 ;  /* 0x0000000408797211 */ /* 0x000fe200020f0eff */
[--C-:B------:R-:W-:Y:S01]  /*5970*/  FFMA R59, R59, UR6, -R0.reuse ;  /* 0x000000063b3b7c23 */ /* 0x100fe20008000800 */
[----:B------:R-:W-:Y:S01]  /*5980*/  LEA R118, P4, R6, R68, 0x1 ;  /* 0x0000004406767211 */ /* 0x000fe200078808ff */
[----:B------:R-:W-:Y:S01]  /*5990*/  FMUL R41, R58, 1.4426950216293334961 ;  /* 0x3fb8aa3b3a297820 */ /* 0x000fe20000400000 */
[----:B------:R-:W-:Y:S01]  /*59a0*/  LEA R8, R5, R6, 0x1 ;  /* 0x0000000605087211 */ /* 0x000fe200078e08ff */
[----:B------:R-:W-:Y:S01]  /*59b0*/  FFMA R60, R60, UR6, -R0 ;  /* 0x000000063c3c7c23 */ /* 0x000fe20008000800 */
[----:B------:R-:W2:Y:S01]  /*59c0*/  MUFU.EX2 R29, R29 ;  /* 0x0000001d001d7308 */ /* 0x000ea20000000800 */
[----:B-1----:R-:W-:Y:S01]  /*59d0*/  FADD R7, R27, R7 ;  /* 0x000000071b077221 */ /* 0x002fe20000000000 */
[----:B------:R-:W-:Y:S01]  /*59e0*/  LEA.HI.X.SX32 R119, R6, R4, 0x1, P4 ;  /* 0x0000000406777211 */ /* 0x000fe200020f0eff */
[----:B------:R-:W-:Y:S01]  /*59f0*/  IMAD R6, R5, 0x2, R8 ;  /* 0x0000000205067824 */ /* 0x000fe200078e0208 */
[----:B------:R-:W-:Y:S01]  /*5a00*/  LEA R116, P4, R8, R68, 0x1 ;  /* 0x0000004408747211 */ /* 0x000fe200078808ff */
[----:B------:R-:W-:Y:S01]  /*5a10*/  FMUL R39, R59, 1.4426950216293334961 ;  /* 0x3fb8aa3b3b277820 */ /* 0x000fe20000400000 */
        /* <DEDUP_REMOVED lines=29> */
[----:B------:R-:W-:Y:S01]  /*5bf0*/  FMUL R65, R65, 1.4426950216293334961 ;  /* 0x3fb8aa3b41417820 */ /* 0x000fe20000400000 */
[----:B------:R-:W-:Y:S01]  /*5c00*/  LEA R108, P4, R8, R68, 0x1 ;  /* 0x00000044086c7211 */ /* 0x000fe200078808ff */
[----:B------:R-:W-:Y:S01]  /*5c10*/  FFMA R67, R67, UR6, -R0 ;  /* 0x0000000643437c23 */ /* 0x000fe20008000800 */
[----:B------:R-:W-:Y:S01]  /*5c20*/  LEA R6, R5, R8, 0x1 ;  /* 0x0000000805067211 */ /* 0x000fe200078e08ff */
[----:B------:R-:W-:Y:S01]  /*5c30*/  FMUL R66, R66, 1.4426950216293334961 ;  /* 0x3fb8aa3b42427820 */ /* 0x000fe20000400000 */
[----:B------:R-:W0:Y:S01]  /*5c40*/  MUFU.EX2 R36, R36 ;  /* 0x0000002400247308 */ /* 0x000e220000000800 */
[----:B--2---:R-:W-:Y:S01]  /*5c50*/  FADD R7, R30, R7 ;  /* 0x000000071e077221 */ /* 0x004fe20000000000 */
[----:B------:R-:W-:Y:S01]  /*5c60*/  LEA.HI.X.SX32 R109, R8, R4, 0x1, P4 ;  /* 0x00000004086d7211 */ /* 0x000fe200020f0eff */
[----:B------:R-:W-:Y:S01]  /*5c70*/  FMUL R35, R67, 1.4426950216293334961 ;  /* 0x3fb8aa3b43237820 */ /* 0x000fe20000400000 */
[----:B------:R-:W-:Y:S01]  /*5c80*/  LEA R106, P4, R6, R68, 0x1 ;  /* 0x00000044066a7211 */ /* 0x000fe200078808ff */
[----:B------:R-:W-:Y:S01]  /*5c90*/  FADD R11, -R0, -INF ;  /* 0xff800000000b7421 */ /* 0x000fe20000000100 */
[C---:B------:R-:W-:Y:S01]  /*5ca0*/  LEA R8, R5.reuse, R6, 0x1 ;  /* 0x0000000605087211 */ /* 0x040fe200078e08ff */
[----:B------:R-:W-:Y:S01]  /*5cb0*/  VIADD R252, R252, UR7 ;  /* 0x00000007fcfc7c36 */ /* 0x000fe20008000000 */
[----:B------:R-:W2:Y:S01]  /*5cc0*/  MUFU.EX2 R47, R47 ;  /* 0x0000002f002f7308 */ /* 0x000ea20000000800 */
[----:B-1----:R-:W-:Y:S01]  /*5cd0*/  FADD R7, R38, R7 ;  /* 0x0000000726077221 */ /* 0x002fe20000000000 */
[----:B------:R-:W-:Y:S01]  /*5ce0*/  LEA.HI.X.SX32 R107, R6, R4, 0x1, P4 ;  /* 0x00000004066b7211 */ /* 0x000fe200020f0eff */
[----:B------:R-:W-:Y:S01]  /*5cf0*/  IMAD R6, R5, 0x2, R8 ;  /* 0x0000000205067824 */ /* 0x000fe200078e0208 */
[----:B------:R-:W-:Y:S01]  /*5d00*/  LEA R104, P4, R8, R68, 0x1 ;  /* 0x0000004408687211 */ /* 0x000fe200078808ff */
[----:B------:R-:W-:-:S03]  /*5d10*/  FMUL R11, R11, 1.4426950216293334961 ;  /* 0x3fb8aa3b0b0b7820 */ /* 0x000fc60000400000 */
[----:B------:R-:W1:Y:S01]  /*5d20*/  MUFU.EX2 R40, R40 ;  /* 0x0000002800287308 */ /* 0x000e620000000800 */
[----:B0-----:R-:W-:Y:S01]  /*5d30*/  FADD R7, R36, R7 ;  /* 0x0000000724077221 */ /* 0x001fe20000000000 */
[----:B------:R-:W-:Y:S02]  /*5d40*/  LEA.HI.X.SX32 R105, R8, R4, 0x1, P4 ;  /* 0x0000000408697211 */ /* 0x000fe400020f0eff */
[----:B------:R-:W-:-:S04]  /*5d50*/  LEA R102, P4, R6, R68, 0x1 ;  /* 0x0000004406667211 */ /* 0x000fc800078808ff */
[----:B------:R0:W3:Y:S01]  /*5d60*/  MUFU.EX2 R90, R50 ;  /* 0x00000032005a7308 */ /* 0x0000e20000000800 */
[----:B--2---:R-:W-:Y:S01]  /*5d70*/  FADD R7, R47, R7 ;  /* 0x000000072f077221 */ /* 0x004fe20000000000 */
[----:B------:R-:W-:-:S06]  /*5d80*/  LEA.HI.X.SX32 R103, R6, R4, 0x1, P4 ;  /* 0x0000000406677211 */ /* 0x000fcc00020f0eff */
[----:B------:R-:W-:Y:S01]  /*5d90*/  MUFU.EX2 R49, R49 ;  /* 0x0000003100317308 */ /* 0x000fe20000000800 */
[----:B0-----:R-:W-:Y:S01]  /*5da0*/  FMUL R50, R51, 1.4426950216293334961 ;  /* 0x3fb8aa3b33327820 */ /* 0x001fe20000400000 */
[----:B-1----:R-:W-:-:S06]  /*5db0*/  FADD R7, R40, R7 ;  /* 0x0000000728077221 */ /* 0x002fcc0000000000 */
[----:B------:R-:W0:Y:S01]  /*5dc0*/  MUFU.EX2 R50, R50 ;  /* 0x0000003200327308 */ /* 0x000e220000000800 */
[----:B---3--:R-:W-:-:S07]  /*5dd0*/  FADD R7, R90, R7 ;  /* 0x000000075a077221 */ /* 0x008fce0000000000 */
[----:B------:R-:W1:Y:S08]  /*5de0*/  MUFU.EX2 R46, R46 ;  /* 0x0000002e002e7308 */ /* 0x000e700000000800 */
[----:B------:R-:W2:Y:S01]  /*5df0*/  MUFU.EX2 R45, R45 ;  /* 0x0000002d002d7308 */ /* 0x000ea20000000800 */
[----:B0-----:R-:W-:-:S04]  /*5e00*/  FADD R7, R50, R7 ;  /* 0x0000000732077221 */ /* 0x001fc80000000000 */
[----:B------:R-:W-:-:S03]  /*5e10*/  FADD R7, R49, R7 ;  /* 0x0000000731077221 */ /* 0x000fc60000000000 */
[----:B------:R-:W0:Y:S01]  /*5e20*/  MUFU.EX2 R44, R44 ;  /* 0x0000002c002c7308 */ /* 0x000e220000000800 */
[----:B-1----:R-:W-:-:S07]  /*5e30*/  FADD R7, R46, R7 ;  /* 0x000000072e077221 */ /* 0x002fce0000000000 */
[----:B------:R-:W1:Y:S01]  /*5e40*/  MUFU.EX2 R43, R43 ;  /* 0x0000002b002b7308 */ /* 0x000e620000000800 */
[----:B--2---:R-:W-:-:S07]  /*5e50*/  FADD R7, R45, R7 ;  /* 0x000000072d077221 */ /* 0x004fce0000000000 */
[----:B------:R-:W2:Y:S01]  /*5e60*/  MUFU.EX2 R42, R42 ;  /* 0x0000002a002a7308 */ /* 0x000ea20000000800 */
[----:B0-----:R-:W-:-:S07]  /*5e70*/  FADD R7, R44, R7 ;  /* 0x000000072c077221 */ /* 0x001fce0000000000 */
[----:B------:R-:W0:Y:S01]  /*5e80*/  MUFU.EX2 R41, R41 ;  /* 0x0000002900297308 */ /* 0x000e220000000800 */
[----:B-1----:R-:W-:Y:S01]  /*5e90*/  FADD R8, R43, R7 ;  /* 0x000000072b087221 */ /* 0x002fe20000000000 */
[----:B------:R-:W-:-:S04]  /*5ea0*/  LEA R7, R5, R6, 0x1 ;  /* 0x0000000605077211 */ /* 0x000fc800078e08ff */
[----:B------:R-:W-:Y:S02]  /*5eb0*/  LEA R6, R5, R7, 0x1 ;  /* 0x0000000705067211 */ /* 0x000fe400078e08ff */
[----:B------:R-:W1:Y:S01]  /*5ec0*/  MUFU.EX2 R39, R39 ;  /* 0x0000002700277308 */ /* 0x000e620000000800 */
[----:B--2---:R-:W-:Y:S01]  /*5ed0*/  FADD R8, R42, R8 ;  /* 0x000000082a087221 */ /* 0x004fe20000000000 */
[----:B------:R-:W-:Y:S01]  /*5ee0*/  LEA R100, P4, R7, R68, 0x1 ;  /* 0x0000004407647211 */ /* 0x000fe200078808ff */
[----:B------:R-:W-:-:S03]  /*5ef0*/  IMAD R9, R5, 0x2, R6 ;  /* 0x0000000205097824 */ /* 0x000fc600078e0206 */
[----:B------:R-:W-:Y:S02]  /*5f00*/  LEA.HI.X.SX32 R101, R7, R4, 0x1, P4 ;  /* 0x0000000407657211 */ /* 0x000fe400020f0eff */
[----:B------:R-:W2:Y:S01]  /*5f10*/  MUFU.EX2 R37, R37 ;  /* 0x0000002500257308 */ /* 0x000ea20000000800 */
[----:B0-----:R-:W-:Y:S01]  /*5f20*/  FADD R8, R41, R8 ;  /* 0x0000000829087221 */ /* 0x001fe20000000000 */
[C---:B------:R-:W-:Y:S02]  /*5f30*/  LEA R7, R5.reuse, R9, 0x1 ;  /* 0x0000000905077211 */ /* 0x040fe400078e08ff */
[C---:B------:R-:W-:Y:S02]  /*5f40*/  LEA R98, P4, R6.reuse, R68, 0x1 ;  /* 0x0000004406627211 */ /* 0x040fe400078808ff */
[----:B------:R-:W-:Y:S02]  /*5f50*/  LEA R10, R5, R7, 0x1 ;  /* 0x00000007050a7211 */ /* 0x000fe400078e08ff */
[----:B------:R-:W0:Y:S01]  /*5f60*/  MUFU.EX2 R32, R32 ;  /* 0x0000002000207308 */ /* 0x000e220000000800 */
[----:B-1----:R-:W-:Y:S01]  /*5f70*/  FADD R8, R39, R8 ;  /* 0x0000000827087221 */ /* 0x002fe20000000000 */
[----:B------:R-:W-:Y:S01]  /*5f80*/  LEA.HI.X.SX32 R99, R6, R4, 0x1, P4 ;  /* 0x0000000406637211 */ /* 0x000fe200020f0eff */
[----:B------:R-:W-:Y:S01]  /*5f90*/  IMAD R6, R5, 0x2, R10 ;  /* 0x0000000205067824 */ /* 0x000fe200078e020a */
[----:B------:R-:W-:-:S02]  /*5fa0*/  LEA R96, P4, R9, R68, 0x1 ;  /* 0x0000004409607211 */ /* 0x000fc400078808ff */
[----:B------:R-:W-:Y:S02]  /*5fb0*/  LEA R94, P5, R7, R68, 0x1 ;  /* 0x00000044075e7211 */ /* 0x000fe400078a08ff */
[----:B------:R-:W1:Y:S01]  /*5fc0*/  MUFU.EX2 R62, R62 ;  /* 0x0000003e003e7308 */ /* 0x000e620000000800 */
[----:B--2---:R-:W-:Y:S01]  /*5fd0*/  FADD R8, R37, R8 ;  /* 0x0000000825087221 */ /* 0x004fe20000000000 */
[-C--:B------:R-:W-:Y:S02]  /*5fe0*/  LEA.HI.X.SX32 R97, R9, R4.reuse, 0x1, P4 ;  /* 0x0000000409617211 */ /* 0x080fe400020f0eff */
[----:B------:R-:W-:Y:S02]  /*5ff0*/  LEA.HI.X.SX32 R95, R7, R4, 0x1, P5 ;  /* 0x00000004075f7211 */ /* 0x000fe400028f0eff */
[----:B------:R-:W-:Y:S02]  /*6000*/  LEA R88, P5, R6, R68, 0x1 ;  /* 0x0000004406587211 */ /* 0x000fe400078a08ff */
[----:B------:R-:W2:Y:S01]  /*6010*/  MUFU.EX2 R33, R63 ;  /* 0x0000003f00217308 */ /* 0x000ea20000000800 */
[----:B0-----:R-:W-:Y:S01]  /*6020*/  FADD R12, R32, R8 ;  /* 0x00000008200c7221 */ /* 0x001fe20000000000 */
[----:B------:R-:W-:-:S02]  /*6030*/  LEA R8, R5, R6, 0x1 ;  /* 0x0000000605087211 */ /* 0x000fc400078e08ff */
[----:B------:R-:W-:Y:S02]  /*6040*/  LEA R92, P4, R10, R68, 0x1 ;  /* 0x000000440a5c7211 */ /* 0x000fe400078808ff */
[C---:B------:R-:W-:Y:S02]  /*6050*/  LEA R9, R5.reuse, R8, 0x1 ;  /* 0x0000000805097211 */ /* 0x040fe400078e08ff */
[----:B------:R-:W0:Y:S01]  /*6060*/  MUFU.EX2 R64, R64 ;  /* 0x0000004000407308 */ /* 0x000e220000000800 */
[----:B-1----:R-:W-:Y:S01]  /*6070*/  FADD R12, R62, R12 ;  /* 0x0000000c3e0c7221 */ /* 0x002fe20000000000 */
[-C--:B------:R-:W-:Y:S01]  /*6080*/  LEA.HI.X.SX32 R89, R6, R4.reuse, 0x1, P5 ;  /* 0x0000000406597211 */ /* 0x080fe200028f0eff */
[----:B------:R-:W-:Y:S01]  /*6090*/  IMAD R7, R5, 0x2, R9 ;  /* 0x0000000205077824 */ /* 0x000fe200078e0209 */
[----:B------:R-:W-:Y:S02]  /*60a0*/  LEA.HI.X.SX32 R93, R10, R4, 0x1, P4 ;  /* 0x000000040a5d7211 */ /* 0x000fe400020f0eff */
[----:B------:R-:W-:-:S02]  /*60b0*/  LEA R84, P5, R9, R68, 0x1 ;  /* 0x0000004409547211 */ /* 0x000fc400078a08ff */
[----:B------:R-:W1:Y:S01]  /*60c0*/  MUFU.EX2 R34, R65 ;  /* 0x0000004100227308 */ /* 0x000e620000000800 */
[----:B--2---:R-:W-:Y:S01]  /*60d0*/  FADD R12, R33, R12 ;  /* 0x0000000c210c7221 */ /* 0x004fe20000000000 */
[----:B------:R-:W-:Y:S02]  /*60e0*/  LEA R6, R5, R7, 0x1 ;  /* 0x0000000705067211 */ /* 0x000fe400078e08ff */
[----:B------:R-:W-:Y:S02]  /*60f0*/  LEA.HI.X.SX32 R85, R9, R4, 0x1, P5 ;  /* 0x0000000409557211 */ /* 0x000fe400028f0eff */
[C---:B------:R-:W-:Y:S02]  /*6100*/  LEA R10, R5.reuse, R6, 0x1 ;  /* 0x00000006050a7211 */ /* 0x040fe400078e08ff */
[----:B------:R-:W2:Y:S01]  /*6110*/  MUFU.EX2 R66, R66 ;  /* 0x0000004200427308 */ /* 0x000ea20000000800 */
[----:B0-----:R-:W-:Y:S01]  /*6120*/  FADD R12, R64, R12 ;  /* 0x0000000c400c7221 */ /* 0x001fe20000000000 */
[----:B------:R-:W-:Y:S01]  /*6130*/  LEA R86, P4, R8, R68, 0x1 ;  /* 0x0000004408567211 */ /* 0x000fe200078808ff */
[----:B------:R-:W-:-:S05]  /*6140*/  IMAD R9, R5, 0x2, R10 ;  /* 0x0000000205097824 */ /* 0x000fca00078e020a */
[----:B------:R-:W0:Y:S01]  /*6150*/  MUFU.EX2 R35, R35 ;  /* 0x0000002300237308 */ /* 0x000e220000000800 */
[----:B-1----:R-:W-:Y:S01]  /*6160*/  FADD R12, R34, R12 ;  /* 0x0000000c220c7221 */ /* 0x002fe20000000000 */
[----:B------:R-:W-:Y:S02]  /*6170*/  LEA.HI.X.SX32 R87, R8, R4, 0x1, P4 ;  /* 0x0000000408577211 */ /* 0x000fe400020f0eff */
[----:B------:R-:W-:Y:S02]  /*6180*/  LEA R8, R5, R9, 0x1 ;  /* 0x0000000905087211 */ /* 0x000fe400078e08ff */
[----:B------:R-:W-:Y:S02]  /*6190*/  F2FP.F16.F32.PACK_AB R18, R18, R19 ;  /* 0x000000131212723e */ /* 0x000fe400000000ff */
[----:B------:R-:W1:Y:S01]  /*61a0*/  MUFU.EX2 R11, R11 ;  /* 0x0000000b000b7308 */ /* 0x000e620000000800 */
[----:B--2---:R-:W-:Y:S01]  /*61b0*/  FADD R12, R66, R12 ;  /* 0x0000000c420c7221 */ /* 0x004fe20000000000 */
[----:B------:R-:W-:-:S02]  /*61c0*/  LEA R82, P4, R7, R68, 0x1 ;  /* 0x0000004407527211 */ /* 0x000fc400078808ff */
[----:B------:R-:W-:Y:S02]  /*61d0*/  F2FP.F16.F32.PACK_AB R19, R20, R21 ;  /* 0x000000151413723e */ /* 0x000fe400000000ff */
[----:B------:R-:W-:Y:S02]  /*61e0*/  LEA R74, P6, R8, R68, 0x1 ;  /* 0x00000044084a7211 */ /* 0x000fe400078c08ff */
[----:B------:R-:W-:Y:S01]  /*61f0*/  PRMT R67, RZ, 0x7610, R67 ;  /* 0x00007610ff437816 */ /* 0x000fe20000000043 */
[----:B0-----:R-:W-:Y:S01]  /*6200*/  FADD R12, R35, R12 ;  /* 0x0000000c230c7221 */ /* 0x001fe20000000000 */
[----:B------:R-:W-:Y:S02]  /*6210*/  PRMT R63, RZ, 0x7610, R63 ;  /* 0x00007610ff3f7816 */ /* 0x000fe4000000003f */
[----:B------:R-:W-:Y:S02]  /*6220*/  PRMT R59, RZ, 0x7610, R59 ;  /* 0x00007610ff3b7816 */ /* 0x000fe4000000003b */
[----:B------:R-:W0:Y:S01]  /*6230*/  SHFL.BFLY PT, R13, R12, 0x10, 0x1f ;  /* 0x0e001f000c0d7f89 */ /* 0x000e2200000e0000 */
[----:B------:R-:W-:-:S02]  /*6240*/  PRMT R55, RZ, 0x7610, R55 ;  /* 0x00007610ff377816 */ /* 0x000fc40000000037 */
[----:B------:R-:W-:Y:S01]  /*6250*/  PRMT R51, RZ, 0x7610, R51 ;  /* 0x00007610ff337816 */ /* 0x000fe20000000033 */
[----:B-1----:R-:W-:Y:S01]  /*6260*/  STSM.16.M88 [R252+0x8000], R11 ;  /* 0x0080000bfc007844 */ /* 0x002fe20000000000 */
[----:B------:R-:W-:Y:S02]  /*6270*/  F2FP.F16.F32.PACK_AB R20, R22, R23 ;  /* 0x000000171614723e */ /* 0x000fe400000000ff */
[----:B------:R-:W-:Y:S01]  /*6280*/  F2FP.F16.F32.PACK_AB R21, R24, R25 ;  /* 0x000000191815723e */ /* 0x000fe200000000ff */
[----:B------:R-:W-:Y:S01]  /*6290*/  BAR.SYNC.DEFER_BLOCKING 0x0 ;  /* 0x0000000000007b1d */ /* 0x000fe20000010000 */
[----:B------:R-:W-:Y:S02]  /*62a0*/  F2FP.F16.F32.PACK_AB R22, R26, R27 ;  /* 0x0000001b1a16723e */ /* 0x000fe400000000ff */
[----:B------:R-:W-:Y:S02]  /*62b0*/  F2FP.F16.F32.PACK_AB R24, R30, R31 ;  /* 0x0000001f1e18723e */ /* 0x000fe400000000ff */
[----:B------:R-:W-:-:S02]  /*62c0*/  F2FP.F16.F32.PACK_AB R26, R40, R47 ;  /* 0x0000002f281a723e */ /* 0x000fc400000000ff */
[----:B------:R-:W-:Y:S02]  /*62d0*/  F2FP.F16.F32.PACK_AB R30, R42, R43 ;  /* 0x0000002b2a1e723e */ /* 0x000fe400000000ff */
[----:B------:R-:W-:Y:S02]  /*62e0*/  F2FP.F16.F32.PACK_AB R31, R39, R41 ;  /* 0x00000029271f723e */ /* 0x000fe400000000ff */
[-C--:B------:R-:W-:Y:S02]  /*62f0*/  LEA.HI.X.SX32 R83, R7, R4.reuse, 0x1, P4 ;  /* 0x0000000407537211 */ /* 0x080fe400020f0eff */
[----:B------:R-:W-:Y:S02]  /*6300*/  LEA.HI.X.SX32 R75, R8, R4, 0x1, P6 ;  /* 0x00000004084b7211 */ /* 0x000fe400030f0eff */
[----:B------:R-:W-:Y:S01]  /*6310*/  LEA R80, P5, R6, R68, 0x1 ;  /* 0x0000004406507211 */ /* 0x000fe200078a08ff */
[----:B0-----:R-:W-:Y:S01]  /*6320*/  FADD R12, R12, R13 ;  /* 0x0000000d0c0c7221 */ /* 0x001fe20000000000 */
[----:B------:R-:W-:-:S02]  /*6330*/  F2FP.F16.F32.PACK_AB R13, R154, R155 ;  /* 0x0000009b9a0d723e */ /* 0x000fc400000000ff */
[----:B------:R-:W-:Y:S02]  /*6340*/  PRMT R154, RZ, 0x7610, R154 ;  /* 0x00007610ff9a7816 */ /* 0x000fe4000000009a */
[----:B------:R-:W-:Y:S02]  /*6350*/  PRMT R47, RZ, 0x7610, R47 ;  /* 0x00007610ff2f7816 */ /* 0x000fe4000000002f */
[----:B------:R-:W-:Y:S01]  /*6360*/  PRMT R43, RZ, 0x7610, R43 ;  /* 0x00007610ff2b7816 */ /* 0x000fe2000000002b */
[----:B------:R-:W2:Y:S01]  /*6370*/  @P2 LDG.E.U16 R226, desc[UR18][R200.64] ;  /* 0x00000012c8e22981 */ /* 0x000ea2000c1e1500 */
[----:B------:R-:W-:Y:S02]  /*6380*/  PRMT R39, RZ, 0x7610, R39 ;  /* 0x00007610ff277816 */ /* 0x000fe40000000027 */
[----:B------:R-:W-:Y:S01]  /*6390*/  LEA.HI.X.SX32 R81, R6, R4, 0x1, P5 ;  /* 0x0000000406517211 */ /* 0x000fe200028f0eff */
[----:B------:R-:W3:Y:S01]  /*63a0*/  @P2 LDG.E.U16 R154, desc[UR18][R140.64] ;  /* 0x000000128c9a2981 */ /* 0x000ee2000c1e1500 */
[----:B------:R-:W-:-:S02]  /*63b0*/  LEA R7, R5, R8, 0x1 ;  /* 0x0000000805077211 */ /* 0x000fc400078e08ff */
[-C--:B------:R-:W-:Y:S01]  /*63c0*/  LEA R76, P5, R9, R68.reuse, 0x1 ;  /* 0x00000044094c7211 */ /* 0x080fe200078a08ff */
[----:B------:R-:W4:Y:S01]  /*63d0*/  @P2 LDG.E.U16 R225, desc[UR18][R192.64] ;  /* 0x00000012c0e12981 */ /* 0x000f22000c1e1500 */
[----:B------:R-:W-:Y:S01]  /*63e0*/  F2FP.F16.F32.PACK_AB R14, R14, R153 ;  /* 0x000000990e0e723e */ /* 0x000fe200000000ff */
[----:B------:R-:W-:Y:S01]  /*63f0*/  IMAD R6, R5, 0x2, R7 ;  /* 0x0000000205067824 */ /* 0x000fe200078e0207 */
[----:B------:R-:W-:Y:S01]  /*6400*/  LEA R78, P4, R10, R68, 0x1 ;  /* 0x000000440a4e7211 */ /* 0x000fe200078808ff */
[----:B------:R-:W4:Y:S01]  /*6410*/  @P2 LDG.E.U16 R224, desc[UR18][R184.64] ;  /* 0x00000012b8e02981 */ /* 0x000f22000c1e1500 */
[----:B------:R-:W-:Y:S01]  /*6420*/  F2FP.F16.F32.PACK_AB R35, R35, R66 ;  /* 0x000000422323723e */ /* 0x000fe200000000ff */
[----:B------:R-:W-:Y:S02]  /*6430*/  IMAD R5, R5, 0x2, R6 ;  /* 0x0000000205057824 */ /* 0x000fe400078e0206 */
[----:B------:R-:W4:Y:S01]  /*6440*/  @P2 LDG.E.U16 R223, desc[UR18][R176.64] ;  /* 0x00000012b0df2981 */ /* 0x000f22000c1e1500 */
[----:B------:R-:W-:-:S03]  /*6450*/  PRMT R153, RZ, 0x7610, R153 ;  /* 0x00007610ff997816 */ /* 0x000fc60000000099 */
[----:B------:R-:W4:Y:S01]  /*6460*/  @P2 LDG.E.U16 R222, desc[UR18][R168.64] ;  /* 0x00000012a8de2981 */ /* 0x000f22000c1e1500 */
[----:B------:R-:W-:-:S03]  /*6470*/  F2FP.F16.F32.PACK_AB R33, R33, R62 ;  /* 0x0000003e2121723e */ /* 0x000fc600000000ff */
[----:B------:R-:W4:Y:S01]  /*6480*/  @P2 LDG.E.U16 R221, desc[UR18][R160.64] ;  /* 0x00000012a0dd2981 */ /* 0x000f22000c1e1500 */
[----:B------:R-:W-:-:S03]  /*6490*/  PRMT R66, RZ, 0x7610, R66 ;  /* 0x00007610ff427816 */ /* 0x000fc60000000042 */
        /* <DEDUP_REMOVED lines=9> */
[----:B------:R-:W-:-:S02]  /*6530*/  PRMT R62, RZ, 0x7610, R62 ;  /* 0x00007610ff3e7816 */ /* 0x000fc4000000003e */
[-C--:B------:R-:W-:Y:S01]  /*6540*/  LEA.HI.X.SX32 R77, R9, R4.reuse, 0x1, P5 ;  /* 0x00000004094d7211 */ /* 0x080fe200028f0eff */
[----:B------:R-:W4:Y:S01]  /*6550*/  @P2 LDG.E.U16 R219, desc[UR18][R198.64] ;  /* 0x00000012c6db2981 */ /* 0x000f22000c1e1500 */
[----:B------:R-:W-:Y:S02]  /*6560*/  PRMT R58, RZ, 0x7610, R58 ;  /* 0x00007610ff3a7816 */ /* 0x000fe4000000003a */
[----:B------:R-:W-:Y:S01]  /*6570*/  LEA.HI.X.SX32 R79, R10, R4, 0x1, P4 ;  /* 0x000000040a4f7211 */ /* 0x000fe200020f0eff */
[----:B------:R-:W4:Y:S01]  /*6580*/  @P2 LDG.E.U16 R218, desc[UR18][R190.64] ;  /* 0x00000012beda2981 */ /* 0x000f22000c1e1500 */
[----:B------:R-:W-:-:S03]  /*6590*/  MOV R9, R72 ;  /* 0x0000004800097202 */ /* 0x000fc60000000f00 */
[----:B------:R-:W4:Y:S01]  /*65a0*/  @P2 LDG.E.U16 R217, desc[UR18][R182.64] ;  /* 0x00000012b6d92981 */ /* 0x000f22000c1e1500 */
[----:B------:R-:W-:-:S03]  /*65b0*/  F2FP.F16.F32.PACK_AB R23, R28, R29 ;  /* 0x0000001d1c17723e */ /* 0x000fc600000000ff */
[----:B------:R-:W4:Y:S01]  /*65c0*/  @P2 LDG.E.U16 R216, desc[UR18][R174.64] ;  /* 0x00000012aed82981 */ /* 0x000f22000c1e1500 */
[----:B------:R-:W-:Y:S02]  /*65d0*/  F2FP.F16.F32.PACK_AB R27, R50, R90 ;  /* 0x0000005a321b723e */ /* 0x000fe400000000ff */
[----:B------:R-:W-:Y:S01]  /*65e0*/  PRMT R54, RZ, 0x7610, R54 ;  /* 0x00007610ff367816 */ /* 0x000fe20000000036 */
[----:B------:R-:W4:Y:S01]  /*65f0*/  @P2 LDG.E.U16 R215, desc[UR18][R166.64] ;  /* 0x00000012a6d72981 */ /* 0x000f22000c1e1500 */
[----:B------:R-:W-:Y:S02]  /*6600*/  LEA R72, P4, R7, R68, 0x1 ;  /* 0x0000004407487211 */ /* 0x000fe400078808ff */
[----:B------:R-:W-:Y:S01]  /*6610*/  F2FP.F16.F32.PACK_AB R28, R46, R49 ;  /* 0x000000312e1c723e */ /* 0x000fe200000000ff */
[----:B------:R-:W4:Y:S01]  /*6620*/  @P2 LDG.E.U16 R214, desc[UR18][R158.64] ;  /* 0x000000129ed62981 */ /* 0x000f22000c1e1500 */
[----:B------:R-:W-:Y:S02]  /*6630*/  PRMT R50, RZ, 0x7610, R50 ;  /* 0x00007610ff327816 */ /* 0x000fe40000000032 */
[----:B------:R-:W-:Y:S01]  /*6640*/  MOV R10, R71 ;  /* 0x00000047000a7202 */ /* 0x000fe20000000f00 */
[----:B------:R-:W4:Y:S01]  /*6650*/  @P2 LDG.E.U16 R213, desc[UR18][R146.64] ;  /* 0x0000001292d52981 */ /* 0x000f22000c1e1500 */
[----:B------:R-:W-:-:S02]  /*6660*/  PRMT R46, RZ, 0x7610, R46 ;  /* 0x00007610ff2e7816 */ /* 0x000fc4000000002e */
[----:B------:R-:W-:Y:S01]  /*6670*/  MOV R71, R69 ;  /* 0x0000004500477202 */ /* 0x000fe20000000f00 */
[----:B------:R-:W4:Y:S01]  /*6680*/  @P2 LDG.E.U16 R153, desc[UR18][R138.64] ;  /* 0x000000128a992981 */ /* 0x000f22000c1e1500 */
[----:B------:R-:W-:Y:S02]  /*6690*/  F2FP.F16.F32.PACK_AB R25, R36, R38 ;  /* 0x000000262419723e */ /* 0x000fe400000000ff */
[----:B------:R-:W-:Y:S01]  /*66a0*/  PRMT R42, RZ, 0x7610, R42 ;  /* 0x00007610ff2a7816 */ /* 0x000fe2000000002a */
[----:B------:R-:W4:Y:S01]  /*66b0*/  @P2 LDG.E.U16 R66, desc[UR18][R130.64] ;  /* 0x0000001282422981 */ /* 0x000f22000c1e1500 */
[----:B------:R-:W-:Y:S02]  /*66c0*/  MOV R8, R73 ;  /* 0x0000004900087202 */ /* 0x000fe40000000f00 */
[----:B------:R-:W-:Y:S01]  /*66d0*/  LEA R70, P5, R6, R68, 0x1 ;  /* 0x0000004406467211 */ /* 0x000fe200078a08ff */
[----:B------:R-:W4:Y:S01]  /*66e0*/  @P2 LDG.E.U16 R62, desc[UR18][R122.64] ;  /* 0x000000127a3e2981 */ /* 0x000f22000c1e1500 */
[----:B------:R-:W-:-:S02]  /*66f0*/  PRMT R38, RZ, 0x7610, R38 ;  /* 0x00007610ff267816 */ /* 0x000fc40000000026 */
[-C--:B------:R-:W-:Y:S01]  /*6700*/  LEA.HI.X.SX32 R73, R7, R4.reuse, 0x1, P4 ;  /* 0x0000000407497211 */ /* 0x080fe200020f0eff */
[----:B------:R-:W4:Y:S01]  /*6710*/  @P2 LDG.E.U16 R58, desc[UR18][R114.64] ;  /* 0x00000012723a2981 */ /* 0x000f22000c1e1500 */
[----:B------:R-:W-:Y:S02]  /*6720*/  MOV R7, R71 ;  /* 0x0000004700077202 */ /* 0x000fe40000000f00 */
[----:B------:R-:W-:Y:S01]  /*6730*/  LEA.HI.X.SX32 R71, R6, R4, 0x1, P5 ;  /* 0x0000000406477211 */ /* 0x000fe200028f0eff */
[----:B------:R-:W4:Y:S01]  /*6740*/  @P2 LDG.E.U16 R54, desc[UR18][R106.64] ;  /* 0x000000126a362981 */ /* 0x000f22000c1e1500 */
[----:B------:R-:W-:-:S03]  /*6750*/  FADD R6, R11, R12 ;  /* 0x0000000c0b067221 */ /* 0x000fc60000000000 */
[----:B------:R-:W4:Y:S01]  /*6760*/  @P2 LDG.E.U16 R50, desc[UR18][R98.64] ;  /* 0x0000001262322981 */ /* 0x000f22000c1e1500 */
[----:B------:R-:W-:-:S03]  /*6770*/  F2FP.F16.F32.PACK_AB R12, R248, R227 ;  /* 0x000000e3f80c723e */ /* 0x000fc600000000ff */
[----:B------:R-:W4:Y:S01]  /*6780*/  @P2 LDG.E.U16 R46, desc[UR18][R88.64] ;  /* 0x00000012582e2981 */ /* 0x000f22000c1e1500 */
[----:B------:R-:W-:-:S03]  /*6790*/  PRMT R207, RZ, 0x7610, R207 ;  /* 0x00007610ffcf7816 */ /* 0x000fc600000000cf */
[----:B------:R-:W4:Y:S01]  /*67a0*/  @P2 LDG.E.U16 R42, desc[UR18][R80.64] ;  /* 0x00000012502a2981 */ /* 0x000f22000c1e1500 */
[----:B------:R-:W-:Y:S02]  /*67b0*/  F2FP.F16.F32.PACK_AB R15, R15, R152 ;  /* 0x000000980f0f723e */ /* 0x000fe400000000ff */
[----:B------:R-:W-:Y:S01]  /*67c0*/  PRMT R248, RZ, 0x7610, R248 ;  /* 0x00007610fff87816 */ /* 0x000fe200000000f8 */
[----:B------:R-:W4:Y:S01]  /*67d0*/  @P2 LDG.E.U16 R38, desc[UR18][R72.64] ;  /* 0x0000001248262981 */ /* 0x000f22000c1e1500 */
[----:B------:R-:W-:-:S03]  /*67e0*/  PRMT R152, RZ, 0x7610, R152 ;  /* 0x00007610ff987816 */ /* 0x000fc60000000098 */
        /* <DEDUP_REMOVED lines=9> */
[----:B------:R-:W-:Y:S02]  /*6880*/  F2FP.F16.F32.PACK_AB R29, R44, R45 ;  /* 0x0000002d2c1d723e */ /* 0x000fe400000000ff */
[----:B------:R-:W-:Y:S01]  /*6890*/  PRMT R49, RZ, 0x7610, R49 ;  /* 0x00007610ff317816 */ /* 0x000fe20000000031 */
[----:B------:R-:W4:Y:S01]  /*68a0*/  @P2 LDG.E.U16 R207, desc[UR18][R156.64] ;  /* 0x000000129ccf2981 */ /* 0x000f22000c1e1500 */
[----:B------:R-:W-:Y:S02]  /*68b0*/  PRMT R45, RZ, 0x7610, R45 ;  /* 0x00007610ff2d7816 */ /* 0x000fe4000000002d */
[----:B------:R-:W-:Y:S01]  /*68c0*/  F2FP.F16.F32.PACK_AB R32, R32, R37 ;  /* 0x000000252020723e */ /* 0x000fe200000000ff */
[----:B------:R-:W4:Y:S01]  /*68d0*/  @P2 LDG.E.U16 R248, desc[UR18][R144.64] ;  /* 0x0000001290f82981 */ /* 0x000f22000c1e1500 */
[----:B------:R-:W-:Y:S02]  /*68e0*/  PRMT R41, RZ, 0x7610, R41 ;  /* 0x00007610ff297816 */ /* 0x000fe40000000029 */
[----:B------:R-:W-:Y:S01]  /*68f0*/  PRMT R206, RZ, 0x7610, R206 ;  /* 0x00007610ffce7816 */ /* 0x000fe200000000ce */
[----:B------:R-:W4:Y:S01]  /*6900*/  @P2 LDG.E.U16 R152, desc[UR18][R136.64] ;  /* 0x0000001288982981 */ /* 0x000f22000c1e1500 */
[----:B------:R-:W-:-:S02]  /*6910*/  PRMT R37, RZ, 0x7610, R37 ;  /* 0x00007610ff257816 */ /* 0x000fc40000000025 */
[----:B------:R-:W-:Y:S01]  /*6920*/  PRMT R205, RZ, 0x7610, R205 ;  /* 0x00007610ffcd7816 */ /* 0x000fe200000000cd */
[----:B------:R-:W4:Y:S01]  /*6930*/  @P2 LDG.E.U16 R65, desc[UR18][R128.64] ;  /* 0x0000001280412981 */ /* 0x000f22000c1e1500 */
[----:B------:R-:W-:Y:S02]  /*6940*/  PRMT R204, RZ, 0x7610, R204 ;  /* 0x00007610ffcc7816 */ /* 0x000fe400000000cc */
[----:B------:R-:W-:Y:S01]  /*6950*/  PRMT R203, RZ, 0x7610, R203 ;  /* 0x00007610ffcb7816 */ /* 0x000fe200000000cb */
[----:B------:R-:W4:Y:S01]  /*6960*/  @P2 LDG.E.U16 R61, desc[UR18][R120.64] ;  /* 0x00000012783d2981 */ /* 0x000f22000c1e1500 */
[----:B------:R-:W-:Y:S02]  /*6970*/  PRMT R202, RZ, 0x7610, R202 ;  /* 0x00007610ffca7816 */ /* 0x000fe400000000ca */
[----:B------:R-:W-:Y:S01]  /*6980*/  PRMT R3, RZ, 0x7610, R3 ;  /* 0x00007610ff037816 */ /* 0x000fe20000000003 */
[----:B------:R-:W4:Y:S01]  /*6990*/  @P2 LDG.E.U16 R57, desc[UR18][R112.64] ;  /* 0x0000001270392981 */ /* 0x000f22000c1e1500 */
[----:B------:R-:W-:-:S03]  /*69a0*/  LEA R68, P6, R5, R68, 0x1 ;  /* 0x0000004405447211 */ /* 0x000fc600078c08ff */
[----:B------:R-:W4:Y:S01]  /*69b0*/  @P2 LDG.E.U16 R53, desc[UR18][R104.64] ;  /* 0x0000001268352981 */ /* 0x000f22000c1e1500 */
[----:B------:R-:W-:-:S03]  /*69c0*/  F2FP.F16.F32.PACK_AB R16, R16, R91 ;  /* 0x0000005b1010723e */ /* 0x000fc600000000ff */
        /* <DEDUP_REMOVED lines=10> */
[----:B------:R-:W-:-:S02]  /*6a70*/  F2FP.F16.F32.PACK_AB R17, R17, R48 ;  /* 0x000000301111723e */ /* 0x000fc400000000ff */
[----:B------:R-:W-:Y:S01]  /*6a80*/  F2FP.F16.F32.PACK_AB R34, R34, R64 ;  /* 0x000000402222723e */ /* 0x000fe200000000ff */
[----:B------:R0:W-:Y:S01]  /*6a90*/  STL [R1+0x140], R6 ;  /* 0x0001400601007387 */ /* 0x0001e20000100800 */
[----:B------:R-:W-:Y:S02]  /*6aa0*/  PRMT R155, RZ, 0x7610, R155 ;  /* 0x00007610ff9b7816 */ /* 0x000fe4000000009b */
[----:B------:R-:W-:Y:S02]  /*6ab0*/  PRMT R91, RZ, 0x7610, R91 ;  /* 0x00007610ff5b7816 */ /* 0x000fe4000000005b */
        /* <DEDUP_REMOVED lines=12> */
[----:B------:R-:W-:-:S02]  /*6b80*/  LEA.HI.X.SX32 R69, R5, R4, 0x1, P6 ;  /* 0x0000000405457211 */ /* 0x000fc400030f0eff */
[----:B------:R-:W-:Y:S01]  /*6b90*/  LOP3.LUT R249, R249, 0x1f0, RZ, 0xc0, !PT ;  /* 0x000001f0f9f97812 */ /* 0x000fe200078ec0ff */
[----:B------:R-:W4:Y:S01]  /*6ba0*/  @P2 LDG.E.U16 R56, desc[UR18][R110.64] ;  /* 0x000000126e382981 */ /* 0x000f22000c1e1500 */
[----:B0-----:R-:W-:Y:S02]  /*6bb0*/  F2FP.F16.F32.PACK_AB R6, R239, R238 ;  /* 0x000000eeef06723e */ /* 0x001fe400000000ff */
[----:B------:R-:W-:Y:S01]  /*6bc0*/  F2FP.F16.F32.PACK_AB R4, R7, R8 ;  /* 0x000000080704723e */ /* 0x000fe200000000ff */
[----:B------:R-:W4:Y:S01]  /*6bd0*/  @P2 LDG.E.U16 R52, desc[UR18][R102.64] ;  /* 0x0000001266342981 */ /* 0x000f22000c1e1500 */
[----:B------:R-:W-:-:S03]  /*6be0*/  F2FP.F16.F32.PACK_AB R5, R9, R10 ;  /* 0x0000000a0905723e */ /* 0x000fc600000000ff */
[----:B------:R-:W4:Y:S04]  /*6bf0*/  @P2 LDG.E.U16 R48, desc[UR18][R94.64] ;  /* 0x000000125e302981 */ /* 0x000f28000c1e1500 */
[----:B------:R-:W4:Y:S04]  /*6c00*/  @P2 LDG.E.U16 R44, desc[UR18][R84.64] ;  /* 0x00000012542c2981 */ /* 0x000f28000c1e1500 */
[----:B------:R-:W4:Y:S04]  /*6c10*/  @P2 LDG.E.U16 R40, desc[UR18][R76.64] ;  /* 0x000000124c282981 */ /* 0x000f28000c1e1500 */
[----:B------:R-:W4:Y:S04]  /*6c20*/  @P2 LDG.E.U16 R36, desc[UR18][R68.64] ;  /* 0x0000001244242981 */ /* 0x000f28000c1e1500 */
[----:B------:R-:W0:Y:S01]  /*6c30*/  LDSM.16.M88 R90, [R249+UR7+0x8000] ;  /* 0x00800007f95a783b */ /* 0x000e220008000000 */
[----:B------:R-:W-:Y:S01]  /*6c40*/  BAR.SYNC.DEFER_BLOCKING 0x0 ;  /* 0x0000000000007b1d */ /* 0x000fe20000010000 */
[----:B------:R-:W-:-:S02]  /*6c50*/  F2FP.F16.F32.PACK_AB R7, R237, R236 ;  /* 0x000000eced07723e */ /* 0x000fc400000000ff */
[----:B------:R-:W-:-:S03]  /*6c60*/  F2FP.F16.F32.PACK_AB R8, R235, R234 ;  /* 0x000000eaeb08723e */ /* 0x000fc600000000ff */
[----:B------:R1:W5:Y:S04]  /*6c70*/  LDL.LU R239, [R1+0x1dc] ;  /* 0x0001dc0001ef7983 */ /* 0x0003680000300800 */
[----:B------:R1:W5:Y:S01]  /*6c80*/  LDL.LU R238, [R1+0x1d8] ;  /* 0x0001d80001ee7983 */ /* 0x0003620000300800 */
[----:B------:R-:W-:-:S03]  /*6c90*/  F2FP.F16.F32.PACK_AB R9, R233, R232 ;  /* 0x000000e8e909723e */ /* 0x000fc600000000ff */
[----:B------:R1:W5:Y:S04]  /*6ca0*/  LDL.LU R237, [R1+0x1d4] ;  /* 0x0001d40001ed7983 */ /* 0x0003680000300800 */
[----:B------:R1:W5:Y:S01]  /*6cb0*/  LDL.LU R236, [R1+0x1d0] ;  /* 0x0001d00001ec7983 */ /* 0x0003620000300800 */
[----:B------:R-:W-:-:S03]  /*6cc0*/  F2FP.F16.F32.PACK_AB R10, R231, R230 ;  /* 0x000000e6e70a723e */ /* 0x000fc600000000ff */
[----:B------:R1:W5:Y:S04]  /*6cd0*/  LDL.LU R235, [R1+0x1cc] ;  /* 0x0001cc0001eb7983 */ /* 0x0003680000300800 */
[----:B------:R1:W5:Y:S04]  /*6ce0*/  LDL.LU R234, [R1+0x1c8] ;  /* 0x0001c80001ea7983 */ /* 0x0003680000300800 */
[----:B---3--:R3:W-:Y:S04]  /*6cf0*/  STS.U16 [R2+UR7+0x9c00], R154 ;  /* 0x009c009a02007988 */ /* 0x0087e80008000407 */
[----:B--2---:R-:W-:Y:S04]  /*6d00*/  STS.U16 [R2+UR7+0x8000], R226 ;  /* 0x008000e202007988 */ /* 0x004fe80008000407 */
[----:B----4-:R-:W-:Y:S01]  /*6d10*/  STS.U16 [R2+UR7+0x8400], R225 ;  /* 0x008400e102007988 */ /* 0x010fe20008000407 */
[----:B---3--:R-:W-:-:S03]  /*6d20*/  LOP3.LUT R154, R2, 0x20, RZ, 0x3c, !PT ;  /* 0x00000020029a7812 */ /* 0x008fc600078e3cff */
[----:B------:R-:W-:Y:S04]  /*6d30*/  STS.U16 [R2+UR7+0x8800], R224 ;  /* 0x008800e002007988 */ /* 0x000fe80008000407 */
        /* <DEDUP_REMOVED lines=10> */
[----:B------:R2:W-:Y:S04]  /*6de0*/  STS.U16 [R2+UR7+0xb800], R43 ;  /* 0x00b8002b02007988 */ /* 0x0005e80008000407 */
[----:B------:R-:W-:Y:S04]  /*6df0*/  STS.U16 [R2+UR7+0xbc00], R39 ;  /* 0x00bc002702007988 */ /* 0x000fe80008000407 */
[----:B------:R3:W-:Y:S04]  /*6e00*/  STS.U16 [R154+UR7+0x8100], R219 ;  /* 0x008100db9a007988 */ /* 0x0007e80008000407 */
[----:B------:R4:W-:Y:S04]  /*6e10*/  STS.U16 [R154+UR7+0x8500], R218 ;  /* 0x008500da9a007988 */ /* 0x0009e80008000407 */
[----:B------:R0:W-:Y:S04]  /*6e20*/  STS.U16 [R154+UR7+0x8900], R217 ;  /* 0x008900d99a007988 */ /* 0x0001e80008000407 */
[----:B------:R0:W-:Y:S04]  /*6e30*/  STS.U16 [R154+UR7+0x8d00], R216 ;  /* 0x008d00d89a007988 */ /* 0x0001e80008000407 */
[----:B------:R0:W-:Y:S04]  /*6e40*/  STS.U16 [R154+UR7+0x9100], R215 ;  /* 0x009100d79a007988 */ /* 0x0001e80008000407 */
[----:B------:R0:W-:Y:S01]  /*6e50*/  STS.U16 [R154+UR7+0x9500], R214 ;  /* 0x009500d69a007988 */ /* 0x0001e20008000407 */
[----:B------:R-:W-:-:S03]  /*6e60*/  F2FP.F16.F32.PACK_AB R11, R229, R228 ;  /* 0x000000e4e50b723e */ /* 0x000fc600000000ff */
[----:B------:R1:W5:Y:S04]  /*6e70*/  LDL.LU R233, [R1+0x1c4] ;  /* 0x0001c40001e97983 */ /* 0x0003680000300800 */
[----:B------:R0:W-:Y:S04]  /*6e80*/  STS.U16 [R154+UR7+0x9900], R213 ;  /* 0x009900d59a007988 */ /* 0x0001e80008000407 */
[----:B------:R1:W5:Y:S04]  /*6e90*/  LDL.LU R232, [R1+0x1c0] ;  /* 0x0001c00001e87983 */ /* 0x0003680000300800 */
[----:B------:R-:W-:Y:S01]  /*6ea0*/  STS.U16 [R154+UR7+0x9d00], R153 ;  /* 0x009d00999a007988 */ /* 0x000fe20008000407 */
[----:B--2---:R-:W-:-:S03]  /*6eb0*/  LOP3.LUT R43, R2, 0x40, RZ, 0x3c, !PT ;  /* 0x00000040022b7812 */ /* 0x004fc600078e3cff */
[----:B------:R1:W5:Y:S04]  /*6ec0*/  LDL.LU R231, [R1+0x1bc] ;  /* 0x0001bc0001e77983 */ /* 0x0003680000300800 */
[----:B------:R-:W-:Y:S04]  /*6ed0*/  STS.U16 [R154+UR7+0xa100], R66 ;  /* 0x00a100429a007988 */ /* 0x000fe80008000407 */
        /* <DEDUP_REMOVED lines=15> */
[----:B------:R2:W-:Y:S04]  /*6fd0*/  STS.U16 [R43+UR7+0x8200], R212 ;  /* 0x008200d42b007988 */ /* 0x0005e80008000407 */
[----:B------:R1:W5:Y:S04]  /*6fe0*/  LDL.LU R222, [R1+0x198] ;  /* 0x0001980001de7983 */ /* 0x0003680000300800 */
[----:B------:R0:W-:Y:S04]  /*6ff0*/  STS.U16 [R43+UR7+0x8600], R211 ;  /* 0x008600d32b007988 */ /* 0x0001e80008000407 */
[----:B------:R1:W5:Y:S04]  /*7000*/  LDL.LU R221, [R1+0x194] ;  /* 0x0001940001dd7983 */ /* 0x0003680000300800 */
[----:B------:R0:W-:Y:S04]  /*7010*/  STS.U16 [R43+UR7+0x8a00], R210 ;  /* 0x008a00d22b007988 */ /* 0x0001e80008000407 */
[----:B------:R1:W5:Y:S04]  /*7020*/  LDL.LU R220, [R1+0x190] ;  /* 0x0001900001dc7983 */ /* 0x0003680000300800 */
[----:B------:R0:W-:Y:S04]  /*7030*/  STS.U16 [R43+UR7+0x8e00], R209 ;  /* 0x008e00d12b007988 */ /* 0x0001e80008000407 */
[----:B---3--:R1:W5:Y:S04]  /*7040*/  LDL.LU R219, [R1+0x18c] ;  /* 0x00018c0001db7983 */ /* 0x0083680000300800 */
[----:B------:R3:W-:Y:S04]  /*7050*/  STS.U16 [R43+UR7+0x9200], R208 ;  /* 0x009200d02b007988 */ /* 0x0007e80008000407 */
[----:B----4-:R1:W5:Y:S04]  /*7060*/  LDL.LU R218, [R1+0x188] ;  /* 0x0001880001da7983 */ /* 0x0103680000300800 */
[----:B------:R4:W-:Y:S04]  /*7070*/  STS.U16 [R43+UR7+0x9600], R207 ;  /* 0x009600cf2b007988 */ /* 0x0009e80008000407 */
[----:B0-----:R1:W5:Y:S04]  /*7080*/  LDL.LU R217, [R1+0x184] ;  /* 0x0001840001d97983 */ /* 0x0013680000300800 */
[----:B------:R-:W-:Y:S04]  /*7090*/  STS.U16 [R43+UR7+0x9a00], R248 ;  /* 0x009a00f82b007988 */ /* 0x000fe80008000407 */
[----:B------:R1:W5:Y:S04]  /*70a0*/  LDL.LU R216, [R1+0x180] ;  /* 0x0001800001d87983 */ /* 0x0003680000300800 */
[----:B------:R-:W-:Y:S01]  /*70b0*/  STS.U16 [R43+UR7+0x9e00], R152 ;  /* 0x009e00982b007988 */ /* 0x000fe20008000407 */
[----:B------:R-:W-:-:S03]  /*70c0*/  LOP3.LUT R39, R2, 0x60, RZ, 0x3c, !PT ;  /* 0x0000006002277812 */ /* 0x000fc600078e3cff */
[----:B------:R1:W5:Y:S04]  /*70d0*/  LDL.LU R215, [R1+0x17c] ;  /* 0x00017c0001d77983 */ /* 0x0003680000300800 */
[----:B------:R-:W-:Y:S04]  /*70e0*/  STS.U16 [R43+UR7+0xa200], R65 ;  /* 0x00a200412b007988 */ /* 0x000fe80008000407 */
[----:B------:R1:W5:Y:S04]  /*70f0*/  LDL.LU R214, [R1+0x178] ;  /* 0x0001780001d67983 */ /* 0x0003680000300800 */
[----:B------:R-:W-:Y:S04]  /*7100*/  STS.U16 [R43+UR7+0xa600], R61 ;  /* 0x00a6003d2b007988 */ /* 0x000fe80008000407 */
[----:B------:R1:W5:Y:S04]  /*7110*/  LDL.LU R213, [R1+0x174] ;  /* 0x0001740001d57983 */ /* 0x0003680000300800 */
[----:B------:R-:W-:Y:S04]  /*7120*/  STS.U16 [R43+UR7+0xaa00], R57 ;  /* 0x00aa00392b007988 */ /* 0x000fe80008000407 */
[----:B--2---:R1:W5:Y:S04]  /*7130*/  LDL.LU R212, [R1+0x170] ;  /* 0x0001700001d47983 */ /* 0x0043680000300800 */
[----:B------:R-:W-:Y:S04]  /*7140*/  STS.U16 [R43+UR7+0xae00], R53 ;  /* 0x00ae00352b007988 */ /* 0x000fe80008000407 */
[----:B------:R1:W5:Y:S04]  /*7150*/  LDL.LU R211, [R1+0x16c] ;  /* 0x00016c0001d37983 */ /* 0x0003680000300800 */
[----:B------:R-:W-:Y:S04]  /*7160*/  STS.U16 [R43+UR7+0xb200], R49 ;  /* 0x00b200312b007988 */ /* 0x000fe80008000407 */
[----:B------:R1:W5:Y:S04]  /*7170*/  LDL.LU R210, [R1+0x168] ;  /* 0x0001680001d27983 */ /* 0x0003680000300800 */
[----:B------:R-:W-:Y:S04]  /*7180*/  STS.U16 [R43+UR7+0xb600], R45 ;  /* 0x00b6002d2b007988 */ /* 0x000fe80008000407 */
[----:B------:R1:W5:Y:S04]  /*7190*/  LDL.LU R209, [R1+0x164] ;  /* 0x0001640001d17983 */ /* 0x0003680000300800 */
[----:B------:R-:W-:Y:S04]  /*71a0*/  STS.U16 [R43+UR7+0xba00], R41 ;  /* 0x00ba00292b007988 */ /* 0x000fe80008000407 */
[----:B---3--:R1:W5:Y:S04]  /*71b0*/  LDL.LU R208, [R1+0x160] ;  /* 0x0001600001d07983 */ /* 0x0083680000300800 */
[----:B------:R-:W-:Y:S04]  /*71c0*/  STS.U16 [R43+UR7+0xbe00], R37 ;  /* 0x00be00252b007988 */ /* 0x000fe80008000407 */
[----:B----4-:R1:W5:Y:S04]  /*71d0*/  LDL.LU R207, [R1+0x15c] ;  /* 0x00015c0001cf7983 */ /* 0x0103680000300800 */
[----:B------:R0:W-:Y:S04]  /*71e0*/  STS.U16 [R39+UR7+0x8300], R206 ;  /* 0x008300ce27007988 */ /* 0x0001e80008000407 */
[----:B------:R2:W-:Y:S04]  /*71f0*/  STS.U16 [R39+UR7+0x8700], R205 ;  /* 0x008700cd27007988 */ /* 0x0005e80008000407 */
[----:B------:R3:W-:Y:S04]  /*7200*/  STS.U16 [R39+UR7+0x8b00], R204 ;  /* 0x008b00cc27007988 */ /* 0x0007e80008000407 */
[----:B0-----:R1:W5:Y:S04]  /*7210*/  LDL.LU R206, [R1+0x158] ;  /* 0x0001580001ce7983 */ /* 0x0013680000300800 */
[----:B--2---:R1:W5:Y:S04]  /*7220*/  LDL.LU R205, [R1+0x154] ;  /* 0x0001540001cd7983 */ /* 0x0043680000300800 */
[----:B---3--:R1:W5:Y:S04]  /*7230*/  LDL.LU R204, [R1+0x150] ;  /* 0x0001500001cc7983 */ /* 0x0083680000300800 */
[----:B------:R0:W-:Y:S04]  /*7240*/  STS.U16 [R39+UR7+0x8f00], R203 ;  /* 0x008f00cb27007988 */ /* 0x0001e80008000407 */
[----:B------:R2:W-:Y:S04]  /*7250*/  STS.U16 [R39+UR7+0x9300], R202 ;  /* 0x009300ca27007988 */ /* 0x0005e80008000407 */
[----:B------:R3:W-:Y:S04]  /*7260*/  STS.U16 [R39+UR7+0x9700], R3 ;  /* 0x0097000327007988 */ /* 0x0007e80008000407 */
[----:B0-----:R1:W5:Y:S04]  /*7270*/  LDL.LU R203, [R1+0x14c] ;  /* 0x00014c0001cb7983 */ /* 0x0013680000300800 */
[----:B--2---:R1:W5:Y:S04]  /*7280*/  LDL.LU R202, [R1+0x148] ;  /* 0x0001480001ca7983 */ /* 0x0043680000300800 */
[----:B---3--:R1:W5:Y:S01]  /*7290*/  LDL.LU R3, [R1+0x144] ;  /* 0x0001440001037983 */ /* 0x0083620000300800 */
[----:B------:R-:W-:-:S03]  /*72a0*/  UIADD3 UR13, UPT, UPT, UR8, 0x100, URZ ;  /* 0x00000100080d7890 */ /* 0x000fc6000fffe0ff */
[----:B------:R1:W-:Y:S04]  /*72b0*/  STS.U16 [R39+UR7+0x9b00], R155 ;  /* 0x009b009b27007988 */ /* 0x0003e80008000407 */
[----:B------:R1:W-:Y:S01]  /*72c0*/  STS.U16 [R39+UR7+0x9f00], R91 ;  /* 0x009f005b27007988 */ /* 0x0003e20008000407 */
[----:B------:R-:W-:-:S03]  /*72d0*/  UIADD3 UR14, UPT, UPT, UR20, UR13, URZ ;  /* 0x0000000d140e7290 */ /* 0x000fc6000fffe0ff */
[----:B------:R1:W-:Y:S04]  /*72e0*/  STS.U16 [R39+UR7+0xa300], R64 ;  /* 0x00a3004027007988 */ /* 0x0003e80008000407 */
[----:B------:R1:W-:Y:S04]  /*72f0*/  STS.U16 [R39+UR7+0xa700], R60 ;  /* 0x00a7003c27007988 */ /* 0x0003e80008000407 */
[----:B------:R1:W-:Y:S04]  /*7300*/  STS.U16 [R39+UR7+0xab00], R56 ;  /* 0x00ab003827007988 */ /* 0x0003e80008000407 */
[----:B------:R1:W-:Y:S01]  /*7310*/  STS.U16 [R39+UR7+0xaf00], R52 ;  /* 0x00af003427007988 */ /* 0x0003e20008000407 */
[----:B------:R-:W-:-:S03]  /*7320*/  UIADD3 UR17, UPT, UPT, UR17, -0x80, URZ ;  /* 0xffffff8011117890 */ /* 0x000fc6000fffe0ff */
[----:B------:R1:W-:Y:S01]  /*7330*/  STS.U16 [R39+UR7+0xb300], R48 ;  /* 0x00b3003027007988 */ /* 0x0003e20008000407 */
[----:B------:R-:W-:-:S03]  /*7340*/  ULEA UR14, UR21, UR14, 0x12 ;  /* 0x0000000e150e7291 */ /* 0x000fc6000f8e90ff */
[----:B------:R1:W-:Y:S04]  /*7350*/  STS.U16 [R39+UR7+0xb700], R44 ;  /* 0x00b7002c27007988 */ /* 0x0003e80008000407 */
[----:B------:R1:W-:Y:S04]  /*7360*/  STS.U16 [R39+UR7+0xbb00], R40 ;  /* 0x00bb002827007988 */ /* 0x0003e80008000407 */
[----:B------:R1:W-:Y:S01]  /*7370*/  STS.U16 [R39+UR7+0xbf00], R36 ;  /* 0x00bf002427007988 */ /* 0x0003e20008000407 */
[----:B------:R-:W-:Y:S05]  /*7380*/  @!P2 BRA `(.L_x_9) ;  /* 0x000000000008a947 */ /* 0x000fea0003800000 */
[----:B------:R0:W-:Y:S01]  /*7390*/  STTM.16dp32bit_t0_t15.x32 tmem[UR14], R4 ;  /* 0x00000004000079ed */ /* 0x0001e20008a8000e */
[----:B------:R0:W-:Y:S02]  /*73a0*/  STTM.16dp32bit_t16_t31.x32 tmem[UR14+0x20], R4 ;  /* 0x00002004000079ed */ /* 0x0001e40008aa000e */
.L_x_9:
[----:B------:R-:W2:Y:S02]  /*73b0*/  FENCE.VIEW.ASYNC.T ;  /* 0x00000000000073c6 */ /* 0x000ea40000000200 */
[----:B--2---:R-:W-:Y:S06]  /*73c0*/  BAR.SYNC.DEFER_BLOCKING 0x0 ;  /* 0x0000000000007b1d */ /* 0x004fec0000010000 */
[----:B01----:R-:W0:Y:S01]  /*73d0*/  LDTM.x64 R4, tmem[UR9] ;  /* 0x00000009000479ee */ /* 0x003e220008340000 */
[----:B------:R-:W-:Y:S01]  /*73e0*/  NOP ;  /* 0x0000000000007918 */ /* 0x000fe20000000000 */
[----:B------:R-:W-:Y:S05]  /*73f0*/  @!P2 BRA `(.L_x_10) ;  /* 0x000000040004a947 */ /* 0x000fea0003800000 */
[C---:B0-----:R-:W-:Y:S01]  /*7400*/  FMUL R4, R90.reuse, R4 ;  /* 0x000000045a047220 */ /* 0x041fe20000400000 */
[C---:B------:R-:W-:Y:S01]  /*7410*/  FMUL R5, R90.reuse, R5 ;  /* 0x000000055a057220 */ /* 0x040fe20000400000 */
        /* <DEDUP_REMOVED lines=61> */
[----:B------:R-:W-:-:S04]  /*77f0*/  FMUL R67, R90, R67 ;  /* 0x000000435a437220 */ /* 0x000fc80000400000 */
[----:B------:R1:W-:Y:S03]  /*7800*/  STTM.x64 tmem[UR9], R4 ;  /* 0x00000004000079ed */ /* 0x0003e60008340009 */
.L_x_10:
[----:B0-----:R-:W0:Y:S02]  /*7810*/  FENCE.VIEW.ASYNC.T ;  /* 0x00000000000073c6 */ /* 0x001e240000000200 */
[----:B0-----:R-:W-:Y:S01]  /*7820*/  BAR.SYNC.DEFER_BLOCKING 0x0 ;  /* 0x0000000000007b1d */ /* 0x001fe20000010000 */
[----:B------:R-:W-:-:S05]  /*7830*/  UISETP.GE.AND UP1, UPT, UR17, 0x1, UPT ;  /* 0x000000011100788c */ /* 0x000fca000bf26270 */
[----:B------:R0:W-:Y:S06]  /*7840*/  MEMBAR.ALL.CTA ;  /* 0x0000000000007992 */ /* 0x0001ec0000008000 */
[----:B0-----:R-:W0:Y:S02]  /*7850*/  FENCE.VIEW.ASYNC.S ;  /* 0x00000000000073c6 */ /* 0x001e240000000000 */
[----:B0-----:R-:W-:Y:S06]  /*7860*/  BAR.SYNC.DEFER_BLOCKING 0x0 ;  /* 0x0000000000007b1d */ /* 0x001fec0000010000 */
[----:B------:R-:W-:Y:S05]  /*7870*/  @!P3 BRA `(.L_x_11) ;  /* 0x0000000000dcb947 */ /* 0x000fea0003800000 */
[----:B------:R-:W-:Y:S01]  /*7880*/  UIADD3 UR4, UPT, UPT, UR7, 0x8000, URZ ;  /* 0x0000800007047890 */ /* 0x000fe2000fffe0ff */
[----:B------:R-:W-:Y:S01]  /*7890*/  UMOV UR6, URZ ;  /* 0x000000ff00067c82 */ /* 0x000fe20008000000 */
[----:B------:R-:W-:Y:S02]  /*78a0*/  UMOV UR5, URZ ;  /* 0x000000ff00057c82 */ /* 0x000fe40008000000 */
[----:B------:R-:W-:Y:S02]  /*78b0*/  USHF.R.U32.HI UR4, URZ, 0x4, UR4 ;  /* 0x00000004ff047899 */ /* 0x000fe40008011604 */
[----:B------:R-:W-:Y:S02]  /*78c0*/  UIADD3 UR17, UPT, UPT, UR8, 0x108, URZ ;  /* 0x0000010808117890 */ /* 0x000fe4000fffe0ff */
[----:B------:R-:W-:Y:S02]  /*78d0*/  USGXT.U32 UR22, UR4, 0xe ;  /* 0x0000000e0416789a */ /* 0x000fe40008000000 */
[----:B------:R-:W-:-:S02]  /*78e0*/  UIADD3 UR50, UPT, UPT, UR8, 0x110, URZ ;  /* 0x0000011008327890 */ /* 0x000fc4000fffe0ff */
[----:B------:R-:W-:Y:S01]  /*78f0*/  UIADD3 UR38, UP2, UPT, UR22, 0x2, URZ ;  /* 0x0000000216267890 */ /* 0x000fe2000ff5e0ff */
[----:B------:R-:W-:Y:S01]  /*7900*/  UMOV UR4, UR10 ;  /* 0x0000000a00047c82 */ /* 0x000fe20008000000 */
[----:B------:R-:W-:Y:S02]  /*7910*/  UIADD3 UR51, UPT, UPT, UR8, 0x118, URZ ;  /* 0x0000011808337890 */ /* 0x000fe4000fffe0ff */
[----:B------:R-:W-:Y:S02]  /*7920*/  UIADD3.X UR39, UPT, UPT, UR6, 0x40004040, URZ, UP2, !UPT ;  /* 0x4000404006277890 */ /* 0x000fe400097fe4ff */
[----:B------:R-:W-:Y:S02]  /*7930*/  UIADD3 UR42, UP6, UPT, UR38, 0x2, URZ ;  /* 0x00000002262a7890 */ /* 0x000fe4000ffde0ff */
[----:B------:R-:W-:Y:S02]  /*7940*/  UIADD3 UR44, UP5, UPT, UR38, 0x4, URZ ;  /* 0x00000004262c7890 */ /* 0x000fe4000ffbe0ff */
[----:B------:R-:W-:Y:S01]  /*7950*/  UIADD3 UR46, UP4, UPT, UR38, 0x3fe, URZ ;  /* 0x000003fe262e7890 */ /* 0x000fe2000ff9e0ff */
[----:B------:R-:W-:Y:S01]  /*7960*/  UMOV UR56, UR4 ;  /* 0x0000000400387c82 */ /* 0x000fe20008000000 */
[----:B------:R-:W-:-:S02]  /*7970*/  UIADD3 UR48, UP3, UPT, UR38, 0x400, URZ ;  /* 0x0000040026307890 */ /* 0x000fc4000ff7e0ff */
[----:B------:R-:W-:Y:S02]  /*7980*/  UIADD3 UR4, UP2, UPT, UR38, 0x402, URZ ;  /* 0x0000040226047890 */ /* 0x000fe4000ff5e0ff */
[----:B------:R-:W-:Y:S02]  /*7990*/  UIADD3.X UR43, UPT, UPT, UR39, URZ, URZ, UP6, !UPT ;  /* 0x000000ff272b7290 */ /* 0x000fe4000b7fe4ff */
[----:B------:R-:W-:Y:S02]  /*79a0*/  UIADD3 UR24, UP6, UPT, UR38, 0x404, URZ ;  /* 0x0000040426187890 */ /* 0x000fe4000ffde0ff */
[----:B------:R-:W-:Y:S02]  /*79b0*/  UIADD3.X UR45, UPT, UPT, UR39, URZ, URZ, UP5, !UPT ;  /* 0x000000ff272d7290 */ /* 0x000fe4000affe4ff */
[----:B------:R-:W-:Y:S02]  /*79c0*/  UIADD3 UR52, UPT, UPT, UR8, 0x120, URZ ;  /* 0x0000012008347890 */ /* 0x000fe4000fffe0ff */
[----:B------:R-:W-:-:S02]  /*79d0*/  UIADD3.X UR47, UPT, UPT, UR39, URZ, URZ, UP4, !UPT ;  /* 0x000000ff272f7290 */ /* 0x000fc4000a7fe4ff */
[----:B------:R-:W-:Y:S02]  /*79e0*/  UIADD3 UR53, UPT, UPT, UR8, 0x128, URZ ;  /* 0x0000012808357890 */ /* 0x000fe4000fffe0ff */
[----:B------:R-:W-:Y:S02]  /*79f0*/  UIADD3.X UR49, UPT, UPT, UR39, URZ, URZ, UP3, !UPT ;  /* 0x000000ff27317290 */ /* 0x000fe40009ffe4ff */
[----:B------:R-:W-:Y:S02]  /*7a00*/  UIADD3 UR54, UPT, UPT, UR8, 0x130, URZ ;  /* 0x0000013008367890 */ /* 0x000fe4000fffe0ff */
[----:B------:R-:W-:Y:S01]  /*7a10*/  UIADD3.X UR5, UPT, UPT, UR39, URZ, URZ, UP2, !UPT ;  /* 0x000000ff27057290 */ /* 0x000fe200097fe4ff */
[----:B------:R-:W-:Y:S01]  /*7a20*/  UMOV UR20, 0x0 ;  /* 0x0000000000147882 */ /* 0x000fe20000000000 */
[----:B------:R-:W-:Y:S01]  /*7a30*/  UMOV UR21, 0x8200010 ;  /* 0x0820001000157882 */ /* 0x000fe20000000000 */
[----:B------:R-:W-:Y:S01]  /*7a40*/  UIADD3 UR55, UPT, UPT, UR8, 0x138, URZ ;  /* 0x0000013808377890 */ /* 0x000fe2000fffe0ff */
[----:B------:R-:W-:Y:S01]  /*7a50*/  UMOV UR23, 0x40004040 ;  /* 0x4000404000177882 */ /* 0x000fe20000000000 */
[----:B------:R-:W-:Y:S01]  /*7a60*/  UIADD3.X UR25, UPT, UPT, UR39, URZ, URZ, UP6, !UPT ;  /* 0x000000ff27197290 */ /* 0x000fe2000b7fe4ff */
[----:B------:R0:W-:Y:S01]  /*7a70*/  UTCHMMA tmem[UR13], gdesc[UR22], tmem[UR8], tmem[UR20], idesc[UR21], UPT ;  /* 0x00ff14160d0079ea */ /* 0x0001e2000b800008 */
[----:B------:R-:W-:Y:S01]  /*7a80*/  UMOV UR30, 0x0 ;  /* 0x00000000001e7882 */ /* 0x000fe20000000000 */
[----:B------:R-:W-:Y:S01]  /*7a90*/  UMOV UR31, 0x8200010 ;  /* 0x08200010001f7882 */ /* 0x000fe20000000000 */
[----:B------:R-:W-:Y:S01]  /*7aa0*/  UMOV UR28, 0x0 ;  /* 0x00000000001c7882 */ /* 0x000fe20000000000 */
[----:B------:R-:W-:Y:S01]  /*7ab0*/  UMOV UR29, 0x8200010 ;  /* 0x08200010001d7882 */ /* 0x000fe20000000000 */
[----:B------:R-:W-:Y:S01]  /*7ac0*/  UMOV UR26, 0x0 ;  /* 0x00000000001a7882 */ /* 0x000fe20000000000 */
[----:B------:R-:W-:Y:S01]  /*7ad0*/  UMOV UR27, 0x8200010 ;  /* 0x08200010001b7882 */ /* 0x000fe20000000000 */
[----:B------:R0:W-:Y:S01]  /*7ae0*/  UTCHMMA tmem[UR17], gdesc[UR38], tmem[UR8], tmem[UR30], idesc[UR31], UPT ;  /* 0x00ff1e26110079ea */ /* 0x0001e2000b800008 */
        /* <DEDUP_REMOVED lines=12> */
[----:B------:R0:W-:Y:S01]  /*7bb0*/  UTCHMMA tmem[UR54], gdesc[UR4], tmem[UR8], tmem[UR36], idesc[UR37], UPT ;  /* 0x00ff2404360079ea */ /* 0x0001e2000b800008 */
[----:B------:R0:W-:Y:S01]  /*7bc0*/  UTCHMMA tmem[UR55], gdesc[UR24], tmem[UR8], tmem[UR40], idesc[UR41], UPT ;  /* 0x00ff2818370079ea */ /* 0x0001e2000b800008 */
[----:B------:R0:W-:Y:S01]  /*7bd0*/  UTCBAR [UR56], URZ ;  /* 0x000000ff380073e9 */ /* 0x0001e200080000ff */
[----:B------:R-:W-:Y:S01]  /*7be0*/  NOP ;  /* 0x0000000000007918 */ /* 0x000fe20000000000 */
.L_x_11:
[----:B-1----:R-:W2:Y:S01]  /*7bf0*/  LDL.LU R4, [R1+0x140] ;  /* 0x0001400001047983 */ /* 0x002ea20000300800 */
[----:B------:R-:W-:Y:S01]  /*7c00*/  FSEL R0, R0, -INF , P2 ;  /* 0xff80000000007808 */ /* 0x000fe20001000000 */
[----:B------:R-:W-:Y:S01]  /*7c10*/  UMOV UR63, URZ ;  /* 0x000000ff003f7c82 */ /* 0x000fe20008000000 */
[----:B--2---:R-:W-:Y:S01]  /*7c20*/  FSEL R90, R4, 1, P2 ;  /* 0x3f800000045a7808 */ /* 0x004fe20001000000 */
[----:B------:R-:W-:Y:S06]  /*7c30*/  BRA.U !UP1, `(.L_x_12) ;  /* 0x0000004109787547 */ /* 0x000fec000b800000 */
[----:B0-----:R-:W-:Y:S01]  /*7c40*/  UIADD3 UR20, UPT, UPT, UR7, 0x18000, URZ ;  /* 0x0001800007147890 */ /* 0x001fe2000fffe0ff */
[----:B------:R-:W-:Y:S01]  /*7c50*/  HFMA2 R153, -RZ, RZ, 0, 0 ;  /* 0x00000000ff997431 */ /* 0x000fe200000001ff */
[----:B------:R-:W-:Y:S01]  /*7c60*/  USHF.R.U32.HI UR62, URZ, 0x4, UR7 ;  /* 0x00000004ff3e7899 */ /* 0x000fe20008011607 */
[----:B-----5:R-:W-:Y:S01]  /*7c70*/  SHF.L.U32 R3, R3, 0x7, RZ ;  /* 0x0000000703037819 */ /* 0x020fe200000006ff */
[----:B------:R-:W-:Y:S01]  /*7c80*/  USHF.R.U32.HI UR20, URZ, 0x4, UR20 ;  /* 0x00000004ff147899 */ /* 0x000fe20008011614 */
[----:B------:R-:W-:Y:S01]  /*7c90*/  IMAD.MOV.U32 R152, RZ, RZ, R0 ;  /* 0x000000ffff987224 */ /* 0x000fe200078e0000 */
[----:B------:R-:W-:Y:S02]  /*7ca0*/  USGXT.U32 UR62, UR62, 0xe ;  /* 0x0000000e3e3e789a */ /* 0x000fe40008000000 */
[----:B------:R-:W-:Y:S02]  /*7cb0*/  USGXT.U32 UR66, UR20, 0xe ;  /* 0x0000000e1442789a */ /* 0x000fe40008000000 */
[----:B------:R-:W-:-:S02]  /*7cc0*/  USHF.R.U32.HI UR64, URZ, 0x4, UR16 ;  /* 0x00000004ff407899 */ /* 0x000fc40008011610 */
[----:B------:R-:W-:Y:S01]  /*7cd0*/  UIADD3 UR20, UP2, UPT, UR62, 0x4000080, URZ ;  /* 0x040000803e147890 */ /* 0x000fe2000ff5e0ff */
[----:B------:R-:W-:Y:S01]  /*7ce0*/  UMOV UR6, URZ ;  /* 0x000000ff00067c82 */ /* 0x000fe20008000000 */
[----:B------:R-:W-:Y:S02]  /*7cf0*/  USGXT.U32 UR64, UR64, 0xe ;  /* 0x0000000e4040789a */ /* 0x000fe40008000000 */
[----:B------:R-:W-:Y:S02]  /*7d00*/  UIADD3.X UR21, UPT, UPT, UR6, 0x40004040, URZ, UP2, !UPT ;  /* 0x4000404006157890 */ /* 0x000fe400097fe4ff */
[----:B------:R-:W-:Y:S02]  /*7d10*/  UIADD3 UR24, UP6, UPT, UR20, 0x80, URZ ;  /* 0x0000008014187890 */ /* 0x000fe4000ffde0ff */
[----:B------:R-:W-:Y:S02]  /*7d20*/  USHF.L.U32 UR63, UR15, 0x7, URZ ;  /* 0x000000070f3f7899 */ /* 0x000fe400080006ff */
[----:B------:R-:W-:-:S02]  /*7d30*/  UIADD3 UR22, UP1, UPT, UR64, 0x2, URZ ;  /* 0x0000000240167890 */ /* 0x000fc4000ff3e0ff */
[----:B------:R-:W-:Y:S02]  /*7d40*/  UIADD3.X UR25, UPT, UPT, UR21, URZ, URZ, UP6, !UPT ;  /* 0x000000ff15197290 */ /* 0x000fe4000b7fe4ff */
[----:B------:R-:W-:Y:S01]  /*7d50*/  UIADD3 UR36, UP6, UPT, UR66, 0x2, URZ ;  /* 0x0000000242247890 */ /* 0x000fe2000ffde0ff */
[----:B------:R-:W-:Y:S01]  /*7d60*/  MOV R91, UR63 ;  /* 0x0000003f005b7c02 */ /* 0x000fe20008000f00 */
[----:B------:R-:W-:Y:S01]  /*7d70*/  UMOV UR4, URZ ;  /* 0x000000ff00047c82 */ /* 0x000fe20008000000 */
[----:B------:R-:W-:Y:S01]  /*7d80*/  UMOV UR5, URZ ;  /* 0x000000ff00057c82 */ /* 0x000fe20008000000 */
[----:B------:R-:W-:Y:S02]  /*7d90*/  UIADD3.X UR23, UPT, UPT, UR4, 0x40004040, URZ, UP1, !UPT ;  /* 0x4000404004177890 */ /* 0x000fe40008ffe4ff */
[----:B------:R-:W-:Y:S02]  /*7da0*/  UIADD3 UR28, UP2, UPT, UR20, 0x180, URZ ;  /* 0x00000180141c7890 */ /* 0x000fe4000ff5e0ff */
[----:B------:R-:W-:-:S02]  /*7db0*/  UIADD3 UR26, UP1, UPT, UR20, 0x100, URZ ;  /* 0x00000100141a7890 */ /* 0x000fc4000ff3e0ff */
[----:B------:R-:W-:Y:S02]  /*7dc0*/  UIADD3 UR30, UP3, UPT, UR20, 0x200, URZ ;  /* 0x00000200141e7890 */ /* 0x000fe4000ff7e0ff */
[----:B------:R-:W-:Y:S02]  /*7dd0*/  UIADD3 UR32, UP4, UPT, UR20, 0x280, URZ ;  /* 0x0000028014207890 */ /* 0x000fe4000ff9e0ff */
[----:B------:R-:W-:Y:S02]  /*7de0*/  UIADD3 UR34, UP5, UPT, UR20, 0x300, URZ ;  /* 0x0000030014227890 */ /* 0x000fe4000ffbe0ff */
[----:B------:R-:W-:Y:S02]  /*7df0*/  UIADD3.X UR37, UPT, UPT, UR5, 0x40004040, URZ, UP6, !UPT ;  /* 0x4000404005257890 */ /* 0x000fe4000b7fe4ff */
[----:B------:R-:W-:Y:S01]  /*7e00*/  UIADD3.X UR29, UPT, UPT, UR21, URZ, URZ, UP2, !UPT ;  /* 0x000000ff151d7290 */ /* 0x000fe200097fe4ff */
[----:B------:R-:W-:Y:S01]  /*7e10*/  UMOV UR15, 0x1 ;  /* 0x00000001000f7882 */ /* 0x000fe20000000000 */
[----:B------:R-:W-:Y:S01]  /*7e20*/  UMOV UR67, URZ ;  /* 0x000000ff00437c82 */ /* 0x000fe20008000000 */
[----:B------:R-:W0:Y:S01]  /*7e30*/  LDCU UR16, c[0x0][0x3f0] ;  /* 0x00007e00ff1077ac */ /* 0x000e220008000800 */
[----:B------:R-:W1:Y:S01]  /*7e40*/  LDCU UR17, c[0x0][0x3a8] ;  /* 0x00007500ff1177ac */ /* 0x000e620008000800 */
[----:B------:R-:W-:-:S02]  /*7e50*/  ULOP3.LUT UR62, UR62, 0x4000000, URZ, 0xfc, !UPT ;  /* 0x040000003e3e7892 */ /* 0x000fc4000f8efcff */
[----:B------:R-:W-:Y:S02]  /*7e60*/  UIADD3.X UR27, UPT, UPT, UR21, URZ, URZ, UP1, !UPT ;  /* 0x000000ff151b7290 */ /* 0x000fe40008ffe4ff */
[----:B------:R-:W-:Y:S02]  /*7e70*/  UIADD3.X UR31, UPT, UPT, UR21, URZ, URZ, UP3, !UPT ;  /* 0x000000ff151f7290 */ /* 0x000fe40009ffe4ff */
[----:B------:R-:W-:Y:S02]  /*7e80*/  UIADD3.X UR33, UPT, UPT, UR21, URZ, URZ, UP4, !UPT ;  /* 0x000000ff15217290 */ /* 0x000fe4000a7fe4ff */
[----:B------:R-:W-:Y:S02]  /*7e90*/  UIADD3.X UR35, UPT, UPT, UR21, URZ, URZ, UP5, !UPT ;  /* 0x000000ff15237290 */ /* 0x000fe4000affe4ff */
        /* <DEDUP_REMOVED lines=9> */
[----:B------:R-:W-:Y:S02]  /*7f30*/  UIADD3.64 UR56, UPT, UPT, UR36, 0x400, URZ ;  /* 0x0000040024387897 */ /* 0x000fe4000fffe0ff */
[----:B------:R-:W-:Y:S02]  /*7f40*/  UIADD3.64 UR58, UPT, UPT, UR36, 0x402, URZ ;  /* 0x00000402243a7897 */ /* 0x000fe4000fffe0ff */
[----:B------:R-:W-:Y:S02]  /*7f50*/  UIADD3.64 UR60, UPT, UPT, UR36, 0x404, URZ ;  /* 0x00000404243c7897 */ /* 0x000fe4000fffe0ff */
[----:B01----:R-:W-:-:S11]  /*7f60*/  UISETP.NE.U32.AND UP2, UPT, UR65, URZ, UPT ;  /* 0x000000ff4100728c */ /* 0x003fd6000bf45070 */
.L_x_17:
[----:B------:R-:W2:Y:S04]  /*7f70*/  LDL.64 R6, [R1+0x138] ;  /* 0x0001380001067983 */ /* 0x000ea80000100a00 */
[----:B------:R-:W3:Y:S04]  /*7f80*/  LDL.64 R4, [R1+0x118] ;  /* 0x0001180001047983 */ /* 0x000ee80000100a00 */
[----:B------:R-:W4:Y:S04]  /*7f90*/  LDL.64 R14, [R1+0xf8] ;  /* 0x0000f800010e7983 */ /* 0x000f280000100a00 */
[----:B------:R-:W5:Y:S04]  /*7fa0*/  LDL.64 R12, [R1+0xd8] ;  /* 0x0000d800010c7983 */ /* 0x000f680000100a00 */
        /* <DEDUP_REMOVED lines=23> */
[----:B------:R-:W5:Y:S01]  /*8120*/  LDL.64 R64, [R1+0x20] ;  /* 0x0000200001407983 */ /* 0x000f620000100a00 */
[----:B--2---:R-:W-:-:S04]  /*8130*/  IMAD.WIDE R6, R3, 0x2, R6 ;  /* 0x0000000203067825 */ /* 0x004fc800078e0206 */
[C---:B---3--:R-:W-:Y:S01]  /*8140*/  IMAD.WIDE R4, R3.reuse, 0x2, R4 ;  /* 0x0000000203047825 */ /* 0x048fe200078e0204 */
[----:B------:R0:W2:Y:S03]  /*8150*/  LDG.E.U16 R0, desc[UR18][R6.64] ;  /* 0x0000001206007981 */ /* 0x0000a6000c1e1500 */
[C---:B----4-:R-:W-:Y:S02]  /*8160*/  IMAD.WIDE R14, R3.reuse, 0x2, R14 ;  /* 0x00000002030e7825 */ /* 0x050fe400078e020e */
[----:B------:R-:W3:Y:S02]  /*8170*/  LDG.E.U16 R4, desc[UR18][R4.64] ;  /* 0x0000001204047981 */ /* 0x000ee4000c1e1500 */
[----:B-----5:R-:W-:-:S04]  /*8180*/  IMAD.WIDE R12, R3, 0x2, R12 ;  /* 0x00000002030c7825 */ /* 0x020fc800078e020c */
[C---:B------:R-:W-:Y:S01]  /*8190*/  IMAD.WIDE R10, R3.reuse, 0x2, R10 ;  /* 0x00000002030a7825 */ /* 0x040fe200078e020a */
[----:B------:R1:W4:Y:S03]  /*81a0*/  LDG.E.U16 R49, desc[UR18][R12.64] ;  /* 0x000000120c317981 */ /* 0x000326000c1e1500 */
[C---:B0-----:R-:W-:Y:S01]  /*81b0*/  IMAD.WIDE R6, R3.reuse, 0x2, R20 ;  /* 0x0000000203067825 */ /* 0x041fe200078e0214 */
[----:B------:R0:W5:Y:S04]  /*81c0*/  LDG.E.U16 R5, desc[UR18][R14.64] ;  /* 0x000000120e057981 */ /* 0x000168000c1e1500 */
[----:B------:R-:W2:Y:S01]  /*81d0*/  LDL.64 R20, [R1+0x90] ;  /* 0x0000900001147983 */ /* 0x000ea20000100a00 */
[----:B-1----:R-:W-:-:S03]  /*81e0*/  IMAD.WIDE R12, R3, 0x2, R18 ;  /* 0x00000002030c7825 */ /* 0x002fc600078e0212 */
[----:B------:R1:W3:Y:S01]  /*81f0*/  LDG.E.U16 R48, desc[UR18][R10.64] ;  /* 0x000000120a307981 */ /* 0x0002e2000c1e1500 */
[----:B0-----:R-:W-:-:S03]  /*8200*/  IMAD.WIDE R14, R3, 0x2, R28 ;  /* 0x00000002030e7825 */ /* 0x001fc600078e021c */
[----:B------:R-:W3:Y:S04]  /*8210*/  LDL.64 R18, [R1+0x30] ;  /* 0x0000300001127983 */ /* 0x000ee80000100a00 */
[----:B------:R0:W4:Y:S01]  /*8220*/  LDG.E.U16 R35, desc[UR18][R14.64] ;  /* 0x000000120e237981 */ /* 0x000122000c1e1500 */
[----:B-1----:R-:W-:-:S03]  /*8230*/  IMAD.WIDE R10, R3, 0x2, R16 ;  /* 0x00000002030a7825 */ /* 0x002fc600078e0210 */
[----:B------:R-:W4:Y:S04]  /*8240*/  LDL.64 R16, [R1+0x10] ;  /* 0x0000100001107983 */ /* 0x000f280000100a00 */
[----:B------:R1:W5:Y:S01]  /*8250*/  LDG.E.U16 R33, desc[UR18][R10.64] ;  /* 0x000000120a217981 */ /* 0x000362000c1e1500 */
[----:B0-----:R-:W-:-:S03]  /*8260*/  IMAD.WIDE R14, R3, 0x2, R232 ;  /* 0x00000002030e7825 */ /* 0x001fc600078e02e8 */
[----:B------:R0:W5:Y:S04]  /*8270*/  LDG.E.U16 R34, desc[UR18][R12.64] ;  /* 0x000000120c227981 */ /* 0x000168000c1e1500 */
[----:B------:R0:W5:Y:S01]  /*8280*/  LDG.E.U16 R30, desc[UR18][R14.64] ;  /* 0x000000120e1e7981 */ /* 0x000162000c1e1500 */
[----:B-1----:R-:W-:-:S03]  /*8290*/  IMAD.WIDE R10, R3, 0x2, R216 ;  /* 0x00000002030a7825 */ /* 0x002fc600078e02d8 */
[----:B------:R-:W5:Y:S01]  /*82a0*/  LDG.E.U16 R36, desc[UR18][R6.64] ;  /* 0x0000001206247981 */ /* 0x000f62000c1e1500 */
[----:B0-----:R-:W-:-:S03]  /*82b0*/  IMAD.WIDE R12, R3, 0x2, R224 ;  /* 0x00000002030c7825 */ /* 0x001fc600078e02e0 */
[----:B------:R0:W5:Y:S01]  /*82c0*/  LDG.E.U16 R28, desc[UR18][R10.64] ;  /* 0x000000120a1c7981 */ /* 0x000162000c1e1500 */
[----:B------:R-:W-:-:S03]  /*82d0*/  IMAD.WIDE R14, R3, 0x2, R42 ;  /* 0x00000002030e7825 */ /* 0x000fc600078e022a */
[----:B------:R1:W5:Y:S04]  /*82e0*/  LDG.E.U16 R29, desc[UR18][R12.64] ;  /* 0x000000120c1d7981 */ /* 0x000368000c1e1500 */
[----:B------:R-:W5:Y:S01]  /*82f0*/  LDL.64 R42, [R1+0x128] ;  /* 0x00012800012a7983 */ /* 0x000f620000100a00 */
[----:B0-----:R-:W-:-:S03]  /*8300*/  IMAD.WIDE R10, R3, 0x2, R24 ;  /* 0x00000002030a7825 */ /* 0x001fc600078e0218 */
[----:B------:R0:W5:Y:S01]  /*8310*/  LDG.E.U16 R25, desc[UR18][R14.64] ;  /* 0x000000120e197981 */ /* 0x000162000c1e1500 */
[----:B-1----:R-:W-:-:S03]  /*8320*/  IMAD.WIDE R12, R3, 0x2, R40 ;  /* 0x00000002030c7825 */ /* 0x002fc600078e0228 */
[----:B------:R-:W5:Y:S04]  /*8330*/  LDL.64 R40, [R1+0xe8] ;  /* 0x0000e80001287983 */ /* 0x000f680000100a00 */
[----:B------:R1:W5:Y:S01]  /*8340*/  LDG.E.U16 R24, desc[UR18][R12.64] ;  /* 0x000000120c187981 */ /* 0x000362000c1e1500 */
[----:B0-----:R-:W-:-:S03]  /*8350*/  IMAD.WIDE R14, R3, 0x2, R38 ;  /* 0x00000002030e7825 */ /* 0x001fc600078e0226 */
[----:B------:R-:W5:Y:S01]  /*8360*/  LDL.64 R38, [R1+0xa8] ;  /* 0x0000a80001267983 */ /* 0x000f620000100a00 */
[----:B-1----:R-:W-:-:S03]  /*8370*/  IMAD.WIDE R12, R3, 0x2, R44 ;  /* 0x00000002030c7825 */ /* 0x002fc600078e022c */
[----:B------:R-:W5:Y:S01]  /*8380*/  LDL.64 R44, [R1+0x28] ;  /* 0x00002800012c7983 */ /* 0x000f620000100a00 */
[----:B------:R-:W-:-:S04]  /*8390*/  IMAD.WIDE R8, R3, 0x2, R8 ;  /* 0x0000000203087825 */ /* 0x000fc800078e0208 */
[C---:B------:R-:W-:Y:S01]  /*83a0*/  IMAD.WIDE R6, R3.reuse, 0x2, R240 ;  /* 0x0000000203067825 */ /* 0x040fe200078e02f0 */
[----:B------:R0:W5:Y:S04]  /*83b0*/  LDG.E.U16 R37, desc[UR18][R8.64] ;  /* 0x0000001208257981 */ /* 0x000168000c1e1500 */
[----:B------:R1:W5:Y:S01]  /*83c0*/  LDG.E.U16 R31, desc[UR18][R6.64] ;  /* 0x00000012061f7981 */ /* 0x000362000c1e1500 */
[----:B0-----:R-:W-:-:S04]  /*83d0*/  IMAD.WIDE R8, R3, 0x2, R250 ;  /* 0x0000000203087825 */ /* 0x001fc800078e02fa */
[C---:B-1----:R-:W-:Y:S01]  /*83e0*/  IMAD.WIDE R6, R3.reuse, 0x2, R26 ;  /* 0x0000000203067825 */ /* 0x042fe200078e021a */
[----:B------:R0:W5:Y:S04]  /*83f0*/  LDG.E.U16 R32, desc[UR18][R8.64] ;  /* 0x0000001208207981 */ /* 0x000168000c1e1500 */
[----:B------:R-:W5:Y:S01]  /*8400*/  LDG.E.U16 R26, desc[UR18][R6.64] ;  /* 0x00000012061a7981 */ /* 0x000f62000c1e1500 */
[----:B0-----:R-:W-:-:S05]  /*8410*/  IMAD.WIDE R8, R3, 0x2, R208 ;  /* 0x0000000203087825 */ /* 0x001fca00078e02d0 */
[----:B------:R0:W5:Y:S02]  /*8420*/  LDG.E.U16 R27, desc[UR18][R8.64] ;  /* 0x00000012081b7981 */ /* 0x000164000c1e1500 */
[C---:B0-----:R-:W-:Y:S02]  /*8430*/  IMAD.WIDE R8, R3.reuse, 0x2, R22 ;  /* 0x0000000203087825 */ /* 0x041fe400078e0216 */
[----:B------:R3:W5:Y:S04]  /*8440*/  LDG.E.U16 R23, desc[UR18][R10.64] ;  /* 0x000000120a177981 */ /* 0x000768000c1e1500 */
[----:B------:R-:W5:Y:S01]  /*8450*/  LDG.E.U16 R22, desc[UR18][R8.64] ;  /* 0x0000001208167981 */ /* 0x000f62000c1e1500 */
[----:B------:R-:W-:-:S04]  /*8460*/  IMAD.WIDE R46, R3, 0x2, R46 ;  /* 0x00000002032e7825 */ /* 0x000fc800078e022e */
[C---:B--2---:R-:W-:Y:S02]  /*8470*/  IMAD.WIDE R6, R3.reuse, 0x2, R20 ;  /* 0x0000000203067825 */ /* 0x044fe400078e0214 */
[----:B------:R0:W2:Y:S04]  /*8480*/  LDG.E.U16 R20, desc[UR18][R14.64] ;  /* 0x000000120e147981 */ /* 0x0000a8000c1e1500 */
[----:B------:R1:W2:Y:S01]  /*8490*/  LDG.E.U16 R21, desc[UR18][R6.64] ;  /* 0x0000001206157981 */ /* 0x0002a2000c1e1500 */
[----:B---3--:R-:W-:-:S03]  /*84a0*/  IMAD.WIDE R10, R3, 0x2, R18 ;  /* 0x00000002030a7825 */ /* 0x008fc600078e0212 */
[----:B------:R3:W2:Y:S01]  /*84b0*/  LDG.E.U16 R19, desc[UR18][R12.64] ;  /* 0x000000120c137981 */ /* 0x0006a2000c1e1500 */
[----:B0-----:R-:W-:-:S03]  /*84c0*/  IMAD.WIDE R14, R3, 0x2, R238 ;  /* 0x00000002030e7825 */ /* 0x001fc600078e02ee */
[----:B------:R0:W2:Y:S01]  /*84d0*/  LDG.E.U16 R18, desc[UR18][R10.64] ;  /* 0x000000120a127981 */ /* 0x0000a2000c1e1500 */
[----:B-1----:R-:W-:-:S03]  /*84e0*/  IMAD.WIDE R6, R3, 0x2, R246 ;  /* 0x0000000203067825 */ /* 0x002fc600078e02f6 */
[----:B------:R-:W2:Y:S01]  /*84f0*/  LDG.E.U16 R15, desc[UR18][R14.64] ;  /* 0x000000120e0f7981 */ /* 0x000ea2000c1e1500 */
[----:B----4-:R-:W-:-:S03]  /*8500*/  IMAD.WIDE R8, R3, 0x2, R16 ;  /* 0x0000000203087825 */ /* 0x010fc600078e0210 */
[----:B------:R1:W4:Y:S01]  /*8510*/  LDG.E.U16 R16, desc[UR18][R6.64] ;  /* 0x0000001206107981 */ /* 0x000322000c1e1500 */
[----:B---3--:R-:W-:-:S03]  /*8520*/  IMAD.WIDE R12, R3, 0x2, R230 ;  /* 0x00000002030c7825 */ /* 0x008fc600078e02e6 */
[----:B------:R3:W2:Y:S01]  /*8530*/  LDG.E.U16 R17, desc[UR18][R8.64] ;  /* 0x0000001208117981 */ /* 0x0006a2000c1e1500 */
[----:B0-----:R-:W-:-:S03]  /*8540*/  IMAD.WIDE R10, R3, 0x2, R222 ;  /* 0x00000002030a7825 */ /* 0x001fc600078e02de */
[----:B------:R-:W2:Y:S01]  /*8550*/  LDG.E.U16 R14, desc[UR18][R12.64] ;  /* 0x000000120c0e7981 */ /* 0x000ea2000c1e1500 */
[----:B-1----:R-:W-:-:S04]  /*8560*/  IMAD.WIDE R6, R3, 0x2, R206 ;  /* 0x0000000203067825 */ /* 0x002fc800078e02ce */
[C---:B---3--:R-:W-:Y:S01]  /*8570*/  IMAD.WIDE R8, R3.reuse, 0x2, R214 ;  /* 0x0000000203087825 */ /* 0x048fe200078e02d6 */
[----:B------:R-:W3:Y:S04]  /*8580*/  LDG.E.U16 R13, desc[UR18][R10.64] ;  /* 0x000000120a0d7981 */ /* 0x000ee8000c1e1500 */
[----:B------:R0:W2:Y:S04]  /*8590*/  LDG.E.U16 R12, desc[UR18][R8.64] ;  /* 0x00000012080c7981 */ /* 0x0000a8000c1e1500 */
[----:B------:R1:W2:Y:S01]  /*85a0*/  LDG.E.U16 R11, desc[UR18][R6.64] ;  /* 0x00000012060b7981 */ /* 0x0002a2000c1e1500 */
[----:B-----5:R-:W-:-:S04]  /*85b0*/  IMAD.WIDE R42, R3, 0x2, R42 ;  /* 0x00000002032a7825 */ /* 0x020fc800078e022a */
[C---:B0-----:R-:W-:Y:S01]  /*85c0*/  IMAD.WIDE R8, R3.reuse, 0x2, R58 ;  /* 0x0000000203087825 */ /* 0x041fe200078e023a */
[----:B------:R0:W5:Y:S03]  /*85d0*/  LDG.E.U16 R10, desc[UR18][R42.64] ;  /* 0x000000122a0a7981 */ /* 0x000166000c1e1500 */
[C---:B-1----:R-:W-:Y:S02]  /*85e0*/  IMAD.WIDE R6, R3.reuse, 0x2, R56 ;  /* 0x0000000203067825 */ /* 0x042fe400078e0238 */
[----:B------:R-:W2:Y:S02]  /*85f0*/  LDG.E.U16 R9, desc[UR18][R8.64] ;  /* 0x0000001208097981 */ /* 0x000ea4000c1e1500 */
[C---:B------:R-:W-:Y:S02]  /*8600*/  IMAD.WIDE R38, R3.reuse, 0x2, R38 ;  /* 0x0000000203267825 */ /* 0x040fe400078e0226 */
[----:B------:R-:W2:Y:S02]  /*8610*/  LDL.64 R58, [R1+0x80] ;  /* 0x00008000013a7983 */ /* 0x000ea40000100a00 */
[----:B------:R-:W-:-:S02]  /*8620*/  IMAD.WIDE R40, R3, 0x2, R40 ;  /* 0x0000000203287825 */ /* 0x000fc400078e0228 */
[----:B------:R-:W2:Y:S02]  /*8630*/  LDG.E.U16 R7, desc[UR18][R6.64] ;  /* 0x0000001206077981 */ /* 0x000ea4000c1e1500 */
[C---:B0-----:R-:W-:Y:S02]  /*8640*/  IMAD.WIDE R42, R3.reuse, 0x2, R50 ;  /* 0x00000002032a7825 */ /* 0x041fe400078e0232 */
[----:B------:R0:W2:Y:S04]  /*8650*/  LDG.E.U16 R8, desc[UR18][R40.64] ;  /* 0x0000001228087981 */ /* 0x0000a8000c1e1500 */
[----:B------:R1:W2:Y:S01]  /*8660*/  LDG.E.U16 R6, desc[UR18][R38.64] ;  /* 0x0000001226067981 */ /* 0x0002a2000c1e1500 */
[----:B------:R-:W-:-:S04]  /*8670*/  IMAD.WIDE R44, R3, 0x2, R44 ;  /* 0x00000002032c7825 */ /* 0x000fc800078e022c */
[C---:B0-----:R-:W-:Y:S02]  /*8680*/  IMAD.WIDE R40, R3.reuse, 0x2, R52 ;  /* 0x0000000203287825 */ /* 0x041fe400078e0234 */
[----:B------:R0:W2:Y:S02]  /*8690*/  LDG.E.U16 R53, desc[UR18][R44.64] ;  /* 0x000000122c357981 */ /* 0x0000a4000c1e1500 */
[C---:B-1----:R-:W-:Y:S02]  /*86a0*/  IMAD.WIDE R38, R3.reuse, 0x2, R54 ;  /* 0x0000000203267825 */ /* 0x042fe400078e0236 */
[----:B------:R1:W2:Y:S04]  /*86b0*/  LDG.E.U16 R51, desc[UR18][R40.64] ;  /* 0x0000001228337981 */ /* 0x0002a8000c1e1500 */
[----:B------:R1:W2:Y:S01]  /*86c0*/  LDG.E.U16 R50, desc[UR18][R38.64] ;  /* 0x0000001226327981 */ /* 0x0002a2000c1e1500 */
[----:B0-----:R-:W-:-:S03]  /*86d0*/  IMAD.WIDE R44, R3, 0x2, R220 ;  /* 0x00000002032c7825 */ /* 0x001fc600078e02dc */
[----:B------:R0:W2:Y:S01]  /*86e0*/  LDG.E.U16 R54, desc[UR18][R46.64] ;  /* 0x000000122e367981 */ /* 0x0000a2000c1e1500 */
[----:B-1----:R-:W-:-:S03]  /*86f0*/  IMAD.WIDE R40, R3, 0x2, R236 ;  /* 0x0000000203287825 */ /* 0x002fc600078e02ec */
[----:B------:R-:W2:Y:S01]  /*8700*/  LDG.E.U16 R44, desc[UR18][R44.64] ;  /* 0x000000122c2c7981 */ /* 0x000ea2000c1e1500 */
[----:B------:R-:W-:-:S03]  /*8710*/  IMAD.WIDE R38, R3, 0x2, R244 ;  /* 0x0000000203267825 */ /* 0x000fc600078e02f4 */
[----:B------:R1:W2:Y:S04]  /*8720*/  LDG.E.U16 R56, desc[UR18][R40.64] ;  /* 0x0000001228387981 */ /* 0x0002a8000c1e1500 */
[----:B------:R1:W2:Y:S01]  /*8730*/  LDG.E.U16 R55, desc[UR18][R38.64] ;  /* 0x0000001226377981 */ /* 0x0002a2000c1e1500 */
[----:B0-----:R-:W-:-:S03]  /*8740*/  IMAD.WIDE R46, R3, 0x2, R212 ;  /* 0x00000002032e7825 */ /* 0x001fc600078e02d4 */
[----:B------:R0:W2:Y:S01]  /*8750*/  LDG.E.U16 R52, desc[UR18][R42.64] ;  /* 0x000000122a347981 */ /* 0x0000a2000c1e1500 */
[----:B-1----:R-:W-:-:S03]  /*8760*/  IMAD.WIDE R40, R3, 0x2, R60 ;  /* 0x0000000203287825 */ /* 0x002fc600078e023c */
[----:B------:R-:W2:Y:S01]  /*8770*/  LDG.E.U16 R46, desc[UR18][R46.64] ;  /* 0x000000122e2e7981 */ /* 0x000ea2000c1e1500 */
[----:B------:R-:W-:-:S03]  /*8780*/  IMAD.WIDE R38, R3, 0x2, R204 ;  /* 0x0000000203267825 */ /* 0x000fc600078e02cc */
[----:B------:R-:W2:Y:S04]  /*8790*/  LDL.64 R60, [R1+0x40] ;  /* 0x00004000013c7983 */ /* 0x000ea80000100a00 */
[----:B------:R-:W2:Y:S04]  /*87a0*/  LDG.E.U16 R45, desc[UR18][R38.64] ;  /* 0x00000012262d7981 */ /* 0x000ea8000c1e1500 */
[----:B------:R-:W2:Y:S04]  /*87b0*/  LDG.E.U16 R47, desc[UR18][R40.64] ;  /* 0x00000012282f7981 */ /* 0x000ea8000c1e1500 */
[----:B------:R-:W2:Y:S04]  /*87c0*/  LDL.64 R38, [R1+0xe0] ;  /* 0x0000e00001267983 */ /* 0x000ea80000100a00 */
[----:B------:R-:W3:Y:S01]  /*87d0*/  LDL.64 R40, [R1+0xc0] ;  /* 0x0000c00001287983 */ /* 0x000ee20000100a00 */
[----:B0-----:R-:W-:-:S05]  /*87e0*/  IMAD.WIDE R42, R3, 0x2, R228 ;  /* 0x00000002032a7825 */ /* 0x001fca00078e02e4 */
[----:B------:R0:W4:Y:S02]  /*87f0*/  LDG.E.U16 R57, desc[UR18][R42.64] ;  /* 0x000000122a397981 */ /* 0x000124000c1e1500 */
[C---:B0-----:R-:W-:Y:S02]  /*8800*/  IMAD.WIDE R42, R3.reuse, 0x2, R62 ;  /* 0x00000002032a7825 */ /* 0x041fe400078e023e */
[----:B------:R-:W4:Y:S04]  /*8810*/  LDL.64 R62, [R1] ;  /* 0x00000000013e7983 */ /* 0x000f280000100a00 */
[----:B------:R-:W4:Y:S01]  /*8820*/  LDG.E.U16 R42, desc[UR18][R42.64] ;  /* 0x000000122a2a7981 */ /* 0x000f22000c1e1500 */
[----:B--2---:R-:W-:-:S04]  /*8830*/  IMAD.WIDE R38, R3, 0x2, R38 ;  /* 0x0000000203267825 */ /* 0x004fc800078e0226 */
[C---:B---3--:R-:W-:Y:S01]  /*8840*/  IMAD.WIDE R40, R3.reuse, 0x2, R40 ;  /* 0x0000000203287825 */ /* 0x048fe200078e0228 */
[----:B------:R0:W2:Y:S05]  /*8850*/  LDG.E.U16 R43, desc[UR18][R38.64] ;  /* 0x00000012262b7981 */ /* 0x0000aa000c1e1500 */
[----:B------:R-:W3:Y:S01]  /*8860*/  LDG.E.U16 R40, desc[UR18][R40.64] ;  /* 0x0000001228287981 */ /* 0x000ee2000c1e1500 */
[----:B0-----:R-:W-:-:S05]  /*8870*/  IMAD.WIDE R38, R3, 0x2, R154 ;  /* 0x0000000203267825 */ /* 0x001fca00078e029a */
[----:B------:R0:W2:Y:S02]  /*8880*/  LDG.E.U16 R41, desc[UR18][R38.64] ;  /* 0x0000001226297981 */ /* 0x0000a4000c1e1500 */
        /* <DEDUP_REMOVED lines=8> */
[----:B----4-:R-:W-:-:S05]  /*8910*/  IMAD.WIDE R38, R3, 0x2, R62 ;  /* 0x0000000203267825 */ /* 0x010fca00078e023e */
[----:B------:R0:W4:Y:S02]  /*8920*/  LDG.E.U16 R62, desc[UR18][R38.64] ;  /* 0x00000012263e7981 */ /* 0x000124000c1e1500 */
[----:B0-----:R-:W-:-:S05]  /*8930*/  IMAD.WIDE R38, R3, 0x2, R242 ;  /* 0x0000000203267825 */ /* 0x001fca00078e02f2 */
        /* <DEDUP_REMOVED lines=9> */
[----:B0-----:R-:W-:-:S06]  /*89d0*/  IMAD.WIDE R38, R3, 0x2, R202 ;  /* 0x0000000203267825 */ /* 0x001fcc00078e02ca */
[----:B------:R-:W4:Y:S01]  /*89e0*/  LDG.E.U16 R38, desc[UR18][R38.64] ;  /* 0x0000001226267981 */ /* 0x000f22000c1e1500 */
[----:B------:R-:W-:-:S03]  /*89f0*/  LOP3.LUT R154, R2, 0x20, RZ, 0x3c, !PT ;  /* 0x00000020029a7812 */ /* 0x000fc600078e3cff */
        /* <DEDUP_REMOVED lines=23> */
[----:B------:R-:W-:Y:S01]  /*8b70*/  STS.U16 [R154+UR7+0x11d00], R19 ;  /* 0x011d00139a007988 */ /* 0x000fe20008000407 */
        /* <DEDUP_REMOVED lines=9> */
[----:B-----5:R1:W-:Y:S04]  /*8c10*/  STS.U16 [R155+UR7+0x10200], R10 ;  /* 0x0102000a9b007988 */ /* 0x0203e80008000407 */
[----:B------:R1:W-:Y:S04]  /*8c20*/  STS.U16 [R155+UR7+0x10600], R9 ;  /* 0x010600099b007988 */ /* 0x0003e80008000407 */
[----:B------:R1:W-:Y:S04]  /*8c30*/  STS.U16 [R155+UR7+0x10a00], R8 ;  /* 0x010a00089b007988 */ /* 0x0003e80008000407 */
[----:B------:R1:W-:Y:S04]  /*8c40*/  STS.U16 [R155+UR7+0x10e00], R7 ;  /* 0x010e00079b007988 */ /* 0x0003e80008000407 */
[----:B------:R1:W-:Y:S04]  /*8c50*/  STS.U16 [R155+UR7+0x11200], R6 ;  /* 0x011200069b007988 */ /* 0x0003e80008000407 */
[----:B------:R1:W-:Y:S04]  /*8c60*/  STS.U16 [R155+UR7+0x11600], R50 ;  /* 0x011600329b007988 */ /* 0x0003e80008000407 */
[----:B------:R1:W-:Y:S04]  /*8c70*/  STS.U16 [R155+UR7+0x11a00], R51 ;  /* 0x011a00339b007988 */ /* 0x0003e80008000407 */
[----:B------:R1:W-:Y:S01]  /*8c80*/  STS.U16 [R155+UR7+0x11e00], R52 ;  /* 0x011e00349b007988 */ /* 0x0003e20008000407 */
[----:B0-----:R-:W-:-:S03]  /*8c90*/  LOP3.LUT R154, R2, 0x60, RZ, 0x3c, !PT ;  /* 0x00000060029a7812 */ /* 0x001fc600078e3cff */
        /* <DEDUP_REMOVED lines=8> */
[----:B------:R-:W-:-:S03]  /*8d20*/  UMOV UR4, 0x1 ;  /* 0x0000000100047882 */ /* 0x000fc60000000000 */
[----:B------:R1:W-:Y:S04]  /*8d30*/  STS.U16 [R154+UR7+0x10300], R47 ;  /* 0x0103002f9a007988 */ /* 0x0003e80008000407 */
[----:B------:R1:W-:Y:S01]  /*8d40*/  STS.U16 [R154+UR7+0x10700], R42 ;  /* 0x0107002a9a007988 */ /* 0x0003e20008000407 */
[----:B------:R-:W-:-:S04]  /*8d50*/  @!UP0 UIADD3 UR4, UPT, UPT, -UR4, 0x100000, URZ ;  /* 0x0010000004048890 */ /* 0x000fc8000fffe1ff */
[----:B------:R-:W-:Y:S02]  /*8d60*/  @!UP0 USHF.L.U32 UR5, UR4, 0xb, URZ ;  /* 0x0000000b04058899 */ /* 0x000fe400080006ff */
[----:B------:R-:W-:Y:S01]  /*8d70*/  @!UP0 USHF.L.U32 UR4, UR4, 0x1, URZ ;  /* 0x0000000104048899 */ /* 0x000fe200080006ff */
[----:B--2---:R1:W-:Y:S04]  /*8d80*/  STS.U16 [R154+UR7+0x10b00], R43 ;  /* 0x010b002b9a007988 */ /* 0x0043e80008000407 */
[----:B---3--:R1:W-:Y:S04]  /*8d90*/  STS.U16 [R154+UR7+0x10f00], R40 ;  /* 0x010f00289a007988 */ /* 0x0083e80008000407 */
[----:B------:R1:W-:Y:S04]  /*8da0*/  STS.U16 [R154+UR7+0x11300], R41 ;  /* 0x011300299a007988 */ /* 0x0003e80008000407 */
[----:B------:R1:W-:Y:S04]  /*8db0*/  STS.U16 [R154+UR7+0x11700], R58 ;  /* 0x0117003a9a007988 */ /* 0x0003e80008000407 */
[----:B------:R1:W-:Y:S04]  /*8dc0*/  STS.U16 [R154+UR7+0x11b00], R59 ;  /* 0x011b003b9a007988 */ /* 0x0003e80008000407 */
[----:B------:R1:W-:Y:S04]  /*8dd0*/  STS.U16 [R154+UR7+0x11f00], R60 ;  /* 0x011f003c9a007988 */ /* 0x0003e80008000407 */
[----:B------:R1:W-:Y:S01]  /*8de0*/  STS.U16 [R154+UR7+0x12300], R61 ;  /* 0x0123003d9a007988 */ /* 0x0003e20008000407 */
[----:B------:R-:W-:-:S03]  /*8df0*/  VOTEU.ALL UP1, P1 ;  /* 0x0000000000ff7886 */ /* 0x000fc60000820000 */
[----:B----4-:R1:W-:Y:S04]  /*8e00*/  STS.U16 [R154+UR7+0x12700], R62 ;  /* 0x0127003e9a007988 */ /* 0x0103e80008000407 */
[----:B------:R1:W-:Y:S04]  /*8e10*/  STS.U16 [R154+UR7+0x12b00], R63 ;  /* 0x012b003f9a007988 */ /* 0x0003e80008000407 */
[----:B------:R1:W-:Y:S04]  /*8e20*/  STS.U16 [R154+UR7+0x12f00], R64 ;  /* 0x012f00409a007988 */ /* 0x0003e80008000407 */
[----:B------:R1:W-:Y:S04]  /*8e30*/  STS.U16 [R154+UR7+0x13300], R65 ;  /* 0x013300419a007988 */ /* 0x0003e80008000407 */
[----:B------:R1:W-:Y:S04]  /*8e40*/  STS.U16 [R154+UR7+0x13700], R66 ;  /* 0x013700429a007988 */ /* 0x0003e80008000407 */
[----:B------:R1:W-:Y:S04]  /*8e50*/  STS.U16 [R154+UR7+0x13b00], R67 ;  /* 0x013b00439a007988 */ /* 0x0003e80008000407 */
[----:B------:R1:W-:Y:S01]  /*8e60*/  STS.U16 [R154+UR7+0x13f00], R38 ;  /* 0x013f00269a007988 */ /* 0x0003e20008000407 */
[----:B------:R0:W-:Y:S06]  /*8e70*/  MEMBAR.ALL.CTA ;  /* 0x0000000000007992 */ /* 0x0001ec0000008000 */
[----:B0-----:R-:W-:Y:S04]  /*8e80*/  FENCE.VIEW.ASYNC.S ;  /* 0x00000000000073c6 */ /* 0x001fe80000000000 */
[----:B------:R-:W0:Y:S02]  /*8e90*/  FENCE.VIEW.ASYNC.S ;  /* 0x00000000000073c6 */ /* 0x000e240000000000 */
[----:B0-----:R1:W0:Y:S02]  /*8ea0*/  @!UP1 SYNCS.EXCH.64 URZ, [UR7+0x20010], UR4 ;  /* 0x0200100407ff95b2 */ /* 0x0012240008000100 */
[----:B0-----:R-:W-:Y:S06]  /*8eb0*/  BAR.SYNC.DEFER_BLOCKING 0x0 ;  /* 0x0000000000007b1d */ /* 0x001fec0000010000 */
[----:B-1----:R-:W-:Y:S05]  /*8ec0*/  BRA.U UP2, `(.L_x_13) ;  /* 0x00000001026c7547 */ /* 0x002fea000b800000 */
[----:B------:R-:W-:Y:S01]  /*8ed0*/  UIADD3 UR4, UPT, UPT, UR7, 0x20010, URZ ;  /* 0x0002001007047890 */ /* 0x000fe2000fffe0ff */
[----:B------:R-:W-:Y:S01]  /*8ee0*/  UMOV UR63, 0x40004040 ;  /* 0x40004040003f7882 */ /* 0x000fe20000000000 */
[----:B------:R-:W-:Y:S01]  /*8ef0*/  UMOV UR65, 0x40004040 ;  /* 0x4000404000417882 */ /* 0x000fe20000000000 */
[----:B------:R-:W-:Y:S01]  /*8f00*/  UMOV UR72, 0x0 ;  /* 0x0000000000487882 */ /* 0x000fe20000000000 */
[----:B------:R-:W-:Y:S01]  /*8f10*/  UMOV UR73, 0x8208010 ;  /* 0x0820801000497882 */ /* 0x000fe20000000000 */
[----:B------:R-:W-:Y:S01]  /*8f20*/  UMOV UR76, 0x0 ;  /* 0x00000000004c7882 */ /* 0x000fe20000000000 */
[----:B------:R-:W-:Y:S01]  /*8f30*/  UMOV UR77, 0x8208010 ;  /* 0x08208010004d7882 */ /* 0x000fe20000000000 */
[----:B------:R0:W-:Y:S01]  /*8f40*/  UTCHMMA gdesc[UR62], gdesc[UR64], tmem[UR11], tmem[UR72], idesc[UR73], !UPT ;  /* 0x00ff48403e0075ea */ /* 0x0001e2000f80000b */
[----:B------:R1:W-:Y:S01]  /*8f50*/  UTCHMMA gdesc[UR20], gdesc[UR22], tmem[UR11], tmem[UR76], idesc[UR77], UPT ;  /* 0x00ff4c16140075ea */ /* 0x0003e2000b80000b */
[----:B------:R-:W-:Y:S01]  /*8f60*/  UMOV UR74, 0x0 ;  /* 0x00000000004a7882 */ /* 0x000fe20000000000 */
[----:B------:R-:W-:Y:S01]  /*8f70*/  UMOV UR75, 0x8208010 ;  /* 0x08208010004b7882 */ /* 0x000fe20000000000 */
[----:B------:R-:W-:Y:S01]  /*8f80*/  UMOV UR5, URZ ;  /* 0x000000ff00057c82 */ /* 0x000fe20008000000 */
[----:B------:R1:W-:Y:S01]  /*8f90*/  UTCHMMA gdesc[UR24], gdesc[UR38], tmem[UR11], tmem[UR76], idesc[UR77], UPT ;  /* 0x00ff4c26180075ea */ /* 0x0003e2000b80000b */
[----:B------:R-:W-:Y:S01]  /*8fa0*/  UMOV UR70, 0x0 ;  /* 0x0000000000467882 */ /* 0x000fe20000000000 */
[----:B------:R-:W-:Y:S01]  /*8fb0*/  UMOV UR71, 0x8208010 ;  /* 0x0820801000477882 */ /* 0x000fe20000000000 */
[----:B------:R1:W-:Y:S01]  /*8fc0*/  UTCHMMA gdesc[UR26], gdesc[UR40], tmem[UR11], tmem[UR72], idesc[UR73], UPT ;  /* 0x00ff48281a0075ea */ /* 0x0003e2000b80000b */
[----:B------:R-:W-:Y:S01]  /*8fd0*/  UMOV UR68, 0x0 ;  /* 0x0000000000447882 */ /* 0x000fe20000000000 */
[----:B------:R-:W-:Y:S01]  /*8fe0*/  UMOV UR69, 0x8208010 ;  /* 0x0820801000457882 */ /* 0x000fe20000000000 */
[----:B0-----:R-:W-:Y:S01]  /*8ff0*/  UMOV UR63, UR4 ;  /* 0x00000004003f7c82 */ /* 0x001fe20008000000 */
        /* <DEDUP_REMOVED lines=8> */
.L_x_13:
[----:B------:R-:W0:Y:S02]  /*9080*/  SYNCS.PHASECHK.TRANS64.TRYWAIT P2, [UR7+0x20010], RZ ;  /* 0x020010ffff0075a7 */ /* 0x000e240008041107 */
[----:B0-----:R-:W-:Y:S05]  /*9090*/  @!P2 BRA `(.L_x_14) ;  /* 0x0000005400e8a947 */ /* 0x001fea0003800000 */
.L_x_23:
[----:B------:R-:W-:Y:S01]  /*90a0*/  BAR.SYNC.DEFER_BLOCKING 0x0 ;  /* 0x0000000000007b1d */ /* 0x000fe20000010000 */
[----:B------:R-:W-:-:S05]  /*90b0*/  IMAD.U32 R248, R153, -0x80000000, RZ ;  /* 0x8000000099f87824 */ /* 0x000fca00078e00ff */
[----:B------:R-:W-:Y:S01]  /*90c0*/  LDTM.16dp32bit_t0_t15.x64 R4, tmem[UR12] ;  /* 0x0000000c000479ee */ /* 0x000fe20008b00000 */
[----:B------:R-:W0:Y:S01]  /*90d0*/  LDTM.16dp32bit_t16_t31.x64 R4, tmem[UR12+0x40] ;  /* 0x0000400c000479ee */ /* 0x000e220008b20000 */
[----:B------:R-:W2:Y:S01]  /*90e0*/  @!P1 SYNCS.CCTL.IV [UR7+0x20010] ;  /* 0x02001000ff0099b1 */ /* 0x000ea20008000007 */
[----:B------:R-:W-:Y:S01]  /*90f0*/  NOP ;  /* 0x0000000000007918 */ /* 0x000fe20000000000 */
[----:B0-----:R-:W-:Y:S01]  /*9100*/  FMUL R0, R4, UR17 ;  /* 0x0000001104007c20 */ /* 0x001fe20008400000 */
[----:B------:R-:W-:Y:S01]  /*9110*/  FMUL R154, R5, UR17 ;  /* 0x00000011059a7c20 */ /* 0x000fe20008400000 */
[----:B------:R-:W-:-:S05]  /*9120*/  FMUL R155, R6, UR17 ;  /* 0x00000011069b7c20 */ /* 0x000fca0008400000 */
[----:B------:R-:W-:Y:S01]  /*9130*/  FMNMX3 R0, R0, R154, R155, !PT ;  /* 0x0000009a00007276 */ /* 0x000fe2000780009b */
        /* <DEDUP_REMOVED lines=90> */
[----:B------:R-:W-:-:S05]  /*96e0*/  FMUL R154, R67, UR17 ;  /* 0x00000011439a7c20 */ /* 0x000fca0008400000 */
[----:B------:R-:W-:-:S05]  /*96f0*/  FMNMX R0, R154, R0, !PT ;  /* 0x000000009a007209 */ /* 0x000fca0007800000 */
[----:B------:R-:W0:Y:S02]  /*9700*/  SHFL.BFLY PT, R154, R0, 0x10, 0x1f ;  /* 0x0e001f00009a7f89 */ /* 0x000e2400000e0000 */
[----:B0-----:R-:W-:-:S05]  /*9710*/  FMNMX3 R0, R0, R154, R152, !PT ;  /* 0x0000009a00007276 */ /* 0x001fca0007800098 */
[--C-:B------:R-:W-:Y:S01]  /*9720*/  FFMA R4, R4, UR17, -R0.reuse ;  /* 0x0000001104047c23 */ /* 0x100fe20008000800 */
[--C-:B------:R-:W-:Y:S01]  /*9730*/  FFMA R5, R5, UR17, -R0.reuse ;  /* 0x0000001105057c23 */ /* 0x100fe20008000800 */
[--C-:B------:R-:W-:Y:S01]  /*9740*/  FFMA R6, R6, UR17, -R0.reuse ;  /* 0x0000001106067c23 */ /* 0x100fe20008000800 */
[--C-:B------:R-:W-:Y:S01]  /*9750*/  FFMA R8, R8, UR17, -R0.reuse ;  /* 0x0000001108087c23 */ /* 0x100fe20008000800 */
[----:B------:R-:W-:Y:S01]  /*9760*/  FMUL R4, R4, 1.4426950216293334961 ;  /* 0x3fb8aa3b04047820 */ /* 0x000fe20000400000 */
[----:B------:R-:W-:Y:S01]  /*9770*/  FMUL R5, R5, 1.4426950216293334961 ;  /* 0x3fb8aa3b05057820 */ /* 0x000fe20000400000 */
[----:B------:R-:W-:Y:S01]  /*9780*/  FMUL R6, R6, 1.4426950216293334961 ;  /* 0x3fb8aa3b06067820 */ /* 0x000fe20000400000 */
[--C-:B------:R-:W-:Y:S01]  /*9790*/  FFMA R10, R10, UR17, -R0.reuse ;  /* 0x000000110a0a7c23 */ /* 0x100fe20008000800 */
[--C-:B------:R-:W-:Y:S01]  /*97a0*/  FFMA R154, R7, UR17, -R0.reuse ;  /* 0x00000011079a7c23 */ /* 0x100fe20008000800 */
[--C-:B------:R-:W-:Y:S01]  /*97b0*/  FFMA R12, R12, UR17, -R0.reuse ;  /* 0x000000110c0c7c23 */ /* 0x100fe20008000800 */
[----:B------:R0:W-:Y:S01]  /*97c0*/  MUFU.EX2 R7, R6 ;  /* 0x0000000600077308 */ /* 0x0001e20000000800 */
[--C-:B------:R-:W-:Y:S01]  /*97d0*/  FFMA R14, R14, UR17, -R0.reuse ;  /* 0x000000110e0e7c23 */ /* 0x100fe20008000800 */
[--C-:B------:R-:W-:Y:S01]  /*97e0*/  FFMA R16, R16, UR17, -R0.reuse ;  /* 0x0000001110107c23 */ /* 0x100fe20008000800 */
[--C-:B------:R-:W-:Y:S01]  /*97f0*/  FFMA R18, R18, UR17, -R0.reuse ;  /* 0x0000001112127c23 */ /* 0x100fe20008000800 */
[--C-:B------:R-:W-:Y:S01]  /*9800*/  FFMA R20, R20, UR17, -R0.reuse ;  /* 0x0000001114147c23 */ /* 0x100fe20008000800 */
[--C-:B------:R-:W-:Y:S01]  /*9810*/  FFMA R22, R22, UR17, -R0.reuse ;  /* 0x0000001116167c23 */ /* 0x100fe20008000800 */
[----:B------:R-:W-:Y:S01]  /*9820*/  FMUL R154, R154, 1.4426950216293334961 ;  /* 0x3fb8aa3b9a9a7820 */ /* 0x000fe20000400000 */
[--C-:B------:R-:W-:Y:S01]  /*9830*/  FFMA R24, R24, UR17, -R0.reuse ;  /* 0x0000001118187c23 */ /* 0x100fe20008000800 */
[----:B------:R-:W-:Y:S01]  /*9840*/  MUFU.EX2 R4, R4 ;  /* 0x0000000400047308 */ /* 0x000fe20000000800 */
[----:B0-----:R-:W-:Y:S01]  /*9850*/  FMUL R6, R8, 1.4426950216293334961 ;  /* 0x3fb8aa3b08067820 */ /* 0x001fe20000400000 */
[----:B------:R-:W-:Y:S01]  /*9860*/  FMUL R8, R10, 1.4426950216293334961 ;  /* 0x3fb8aa3b0a087820 */ /* 0x000fe20000400000 */
[----:B------:R-:W-:Y:S01]  /*9870*/  FMUL R10, R12, 1.4426950216293334961 ;  /* 0x3fb8aa3b0c0a7820 */ /* 0x000fe20000400000 */
[----:B------:R-:W-:Y:S01]  /*9880*/  FMUL R12, R14, 1.4426950216293334961 ;  /* 0x3fb8aa3b0e0c7820 */ /* 0x000fe20000400000 */
[----:B------:R-:W-:Y:S01]  /*9890*/  FMUL R14, R16, 1.4426950216293334961 ;  /* 0x3fb8aa3b100e7820 */ /* 0x000fe20000400000 */
[----:B------:R-:W-:Y:S01]  /*98a0*/  FMUL R16, R18, 1.4426950216293334961 ;  /* 0x3fb8aa3b12107820 */ /* 0x000fe20000400000 */
[--C-:B------:R-:W-:Y:S01]  /*98b0*/  FFMA R26, R26, UR17, -R0.reuse ;  /* 0x000000111a1a7c23 */ /* 0x100fe20008000800 */
[----:B------:R-:W0:Y:S01]  /*98c0*/  MUFU.EX2 R5, R5 ;  /* 0x0000000500057308 */ /* 0x000e220000000800 */
[--C-:B------:R-:W-:Y:S01]  /*98d0*/  FFMA R9, R9, UR17, -R0.reuse ;  /* 0x0000001109097c23 */ /* 0x100fe20008000800 */
[----:B------:R-:W-:Y:S01]  /*98e0*/  FMUL R18, R20, 1.4426950216293334961 ;  /* 0x3fb8aa3b14127820 */ /* 0x000fe20000400000 */
[--C-:B------:R-:W-:Y:S01]  /*98f0*/  FFMA R28, R28, UR17, -R0.reuse ;  /* 0x000000111c1c7c23 */ /* 0x100fe20008000800 */
[----:B------:R-:W-:Y:S01]  /*9900*/  FMUL R20, R22, 1.4426950216293334961 ;  /* 0x3fb8aa3b16147820 */ /* 0x000fe20000400000 */
[--C-:B------:R-:W-:Y:S01]  /*9910*/  FFMA R30, R30, UR17, -R0.reuse ;  /* 0x000000111e1e7c23 */ /* 0x100fe20008000800 */
[----:B------:R-:W-:Y:S01]  /*9920*/  FMUL R22, R24, 1.4426950216293334961 ;  /* 0x3fb8aa3b18167820 */ /* 0x000fe20000400000 */
[--C-:B------:R-:W-:Y:S01]  /*9930*/  FFMA R32, R32, UR17, -R0.reuse ;  /* 0x0000001120207c23 */ /* 0x100fe20008000800 */
[----:B------:R-:W3:Y:S01]  /*9940*/  MUFU.EX2 R155, R154 ;  /* 0x0000009a009b7308 */ /* 0x000ee20000000800 */
[----:B------:R-:W-:Y:S01]  /*9950*/  FMUL R24, R26, 1.4426950216293334961 ;  /* 0x3fb8aa3b1a187820 */ /* 0x000fe20000400000 */
[--C-:B------:R-:W-:Y:S01]  /*9960*/  FFMA R34, R34, UR17, -R0.reuse ;  /* 0x0000001122227c23 */ /* 0x100fe20008000800 */
[----:B------:R-:W-:Y:S01]  /*9970*/  FMUL R9, R9, 1.4426950216293334961 ;  /* 0x3fb8aa3b09097820 */ /* 0x000fe20000400000 */
[----:B------:R-:W-:Y:S01]  /*9980*/  FMUL R26, R28, 1.4426950216293334961 ;  /* 0x3fb8aa3b1c1a7820 */ /* 0x000fe20000400000 */
[--C-:B------:R-:W-:Y:S01]  /*9990*/  FFMA R36, R36, UR17, -R0.reuse ;  /* 0x0000001124247c23 */ /* 0x100fe20008000800 */
[----:B------:R-:W-:Y:S01]  /*99a0*/  FMUL R28, R30, 1.4426950216293334961 ;  /* 0x3fb8aa3b1e1c7820 */ /* 0x000fe20000400000 */
[--C-:B------:R-:W-:Y:S01]  /*99b0*/  FFMA R38, R38, UR17, -R0.reuse ;  /* 0x0000001126267c23 */ /* 0x100fe20008000800 */
[----:B------:R-:W4:Y:S01]  /*99c0*/  MUFU.EX2 R6, R6 ;  /* 0x0000000600067308 */ /* 0x000f220000000800 */
[----:B------:R-:W-:Y:S01]  /*99d0*/  FMUL R30, R32, 1.4426950216293334961 ;  /* 0x3fb8aa3b201e7820 */ /* 0x000fe20000400000 */
[----:B------:R-:W-:Y:S01]  /*99e0*/  FMUL R32, R34, 1.4426950216293334961 ;  /* 0x3fb8aa3b22207820 */ /* 0x000fe20000400000 */
[--C-:B------:R-:W-:Y:S01]  /*99f0*/  FFMA R11, R11, UR17, -R0.reuse ;  /* 0x000000110b0b7c23 */ /* 0x100fe20008000800 */
[----:B------:R-:W-:Y:S01]  /*9a00*/  FMUL R34, R36, 1.4426950216293334961 ;  /* 0x3fb8aa3b24227820 */ /* 0x000fe20000400000 */
[----:B------:R-:W-:Y:S01]  /*9a10*/  FMUL R36, R38, 1.4426950216293334961 ;  /* 0x3fb8aa3b26247820 */ /* 0x000fe20000400000 */
[--C-:B------:R-:W-:Y:S01]  /*9a20*/  FFMA R38, R40, UR17, -R0.reuse ;  /* 0x0000001128267c23 */ /* 0x100fe20008000800 */
[----:B0-----:R-:W-:Y:S01]  /*9a30*/  FADD R40, R4, R5 ;  /* 0x0000000504287221 */ /* 0x001fe20000000000 */
[----:B------:R-:W0:Y:S01]  /*9a40*/  MUFU.EX2 R9, R9 ;  /* 0x0000000900097308 */ /* 0x000e220000000800 */
[----:B------:R-:W-:Y:S01]  /*9a50*/  FMUL R11, R11, 1.4426950216293334961 ;  /* 0x3fb8aa3b0b0b7820 */ /* 0x000fe20000400000 */
[----:B------:R-:W-:Y:S01]  /*9a60*/  FFMA R13, R13, UR17, -R0 ;  /* 0x000000110d0d7c23 */ /* 0x000fe20008000800 */
[----:B------:R-:W-:Y:S01]  /*9a70*/  FADD R40, R7, R40 ;  /* 0x0000002807287221 */ /* 0x000fe20000000000 */
[--C-:B------:R-:W-:Y:S01]  /*9a80*/  FFMA R15, R15, UR17, -R0.reuse ;  /* 0x000000110f0f7c23 */ /* 0x100fe20008000800 */
[----:B------:R-:W-:Y:S01]  /*9a90*/  FFMA R17, R17, UR17, -R0 ;  /* 0x0000001111117c23 */ /* 0x000fe20008000800 */
[----:B------:R-:W-:Y:S01]  /*9aa0*/  FMUL R13, R13, 1.4426950216293334961 ;  /* 0x3fb8aa3b0d0d7820 */ /* 0x000fe20000400000 */
[----:B---3--:R-:W-:Y:S01]  /*9ab0*/  FADD R40, R155, R40 ;  /* 0x000000289b287221 */ /* 0x008fe20000000000 */
[----:B------:R-:W3:Y:S01]  /*9ac0*/  MUFU.EX2 R8, R8 ;  /* 0x0000000800087308 */ /* 0x000ee20000000800 */
[----:B------:R-:W-:Y:S01]  /*9ad0*/  FMUL R15, R15, 1.4426950216293334961 ;  /* 0x3fb8aa3b0f0f7820 */ /* 0x000fe20000400000 */
[----:B------:R-:W-:Y:S01]  /*9ae0*/  FMUL R17, R17, 1.4426950216293334961 ;  /* 0x3fb8aa3b11117820 */ /* 0x000fe20000400000 */
[----:B----4-:R-:W-:Y:S01]  /*9af0*/  FADD R40, R6, R40 ;  /* 0x0000002806287221 */ /* 0x010fe20000000000 */
[--C-:B------:R-:W-:Y:S01]  /*9b00*/  FFMA R19, R19, UR17, -R0.reuse ;  /* 0x0000001113137c23 */ /* 0x100fe20008000800 */
[--C-:B------:R-:W-:Y:S01]  /*9b10*/  FFMA R21, R21, UR17, -R0.reuse ;  /* 0x0000001115157c23 */ /* 0x100fe20008000800 */
[--C-:B------:R-:W-:Y:S01]  /*9b20*/  FFMA R23, R23, UR17, -R0.reuse ;  /* 0x0000001117177c23 */ /* 0x100fe20008000800 */
[----:B------:R-:W-:Y:S01]  /*9b30*/  FFMA R25, R25, UR17, -R0 ;  /* 0x0000001119197c23 */ /* 0x000fe20008000800 */
[----:B------:R-:W4:Y:S01]  /*9b40*/  MUFU.EX2 R11, R11 ;  /* 0x0000000b000b7308 */ /* 0x000f220000000800 */
[----:B0-----:R-:W-:Y:S01]  /*9b50*/  FADD R40, R9, R40 ;  /* 0x0000002809287221 */ /* 0x001fe20000000000 */
[----:B------:R-:W-:Y:S01]  /*9b60*/  FMUL R19, R19, 1.4426950216293334961 ;  /* 0x3fb8aa3b13137820 */ /* 0x000fe20000400000 */
[----:B------:R-:W-:Y:S01]  /*9b70*/  FMUL R21, R21, 1.4426950216293334961 ;  /* 0x3fb8aa3b15157820 */ /* 0x000fe20000400000 */
[----:B------:R-:W-:Y:S01]  /*9b80*/  FMUL R23, R23, 1.4426950216293334961 ;  /* 0x3fb8aa3b17177820 */ /* 0x000fe20000400000 */
[----:B------:R-:W-:Y:S01]  /*9b90*/  FMUL R25, R25, 1.4426950216293334961 ;  /* 0x3fb8aa3b19197820 */ /* 0x000fe20000400000 */
[--C-:B------:R-:W-:Y:S01]  /*9ba0*/  FFMA R27, R27, UR17, -R0.reuse ;  /* 0x000000111b1b7c23 */ /* 0x100fe20008000800 */
[----:B------:R-:W-:Y:S01]  /*9bb0*/  FFMA R29, R29, UR17, -R0 ;  /* 0x000000111d1d7c23 */ /* 0x000fe20008000800 */
[----:B------:R-:W0:Y:S01]  /*9bc0*/  MUFU.EX2 R10, R10 ;  /* 0x0000000a000a7308 */ /* 0x000e220000000800 */
[----:B---3--:R-:W-:Y:S01]  /*9bd0*/  FADD R154, R8, R40 ;  /* 0x00000028089a7221 */ /* 0x008fe20000000000 */
[----:B------:R-:W-:Y:S01]  /*9be0*/  FMUL R27, R27, 1.4426950216293334961 ;  /* 0x3fb8aa3b1b1b7820 */ /* 0x000fe20000400000 */
[----:B------:R-:W-:Y:S01]  /*9bf0*/  FMUL R29, R29, 1.4426950216293334961 ;  /* 0x3fb8aa3b1d1d7820 */ /* 0x000fe20000400000 */
[--C-:B------:R-:W-:Y:S01]  /*9c00*/  FFMA R31, R31, UR17, -R0.reuse ;  /* 0x000000111f1f7c23 */ /* 0x100fe20008000800 */
[--C-:B------:R-:W-:Y:S01]  /*9c10*/  FFMA R33, R33, UR17, -R0.reuse ;  /* 0x0000001121217c23 */ /* 0x100fe20008000800 */
[--C-:B------:R-:W-:Y:S01]  /*9c20*/  FFMA R35, R35, UR17, -R0.reuse ;  /* 0x0000001123237c23 */ /* 0x100fe20008000800 */
[----:B------:R-:W-:Y:S01]  /*9c30*/  FFMA R37, R37, UR17, -R0 ;  /* 0x0000001125257c23 */ /* 0x000fe20008000800 */
[----:B------:R-:W3:Y:S01]  /*9c40*/  MUFU.EX2 R13, R13 ;  /* 0x0000000d000d7308 */ /* 0x000ee20000000800 */
[----:B----4-:R-:W-:Y:S01]  /*9c50*/  FADD R154, R11, R154 ;  /* 0x0000009a0b9a7221 */ /* 0x010fe20000000000 */
[----:B------:R-:W-:Y:S01]  /*9c60*/  FMUL R31, R31, 1.4426950216293334961 ;  /* 0x3fb8aa3b1f1f7820 */ /* 0x000fe20000400000 */
[----:B------:R-:W-:Y:S01]  /*9c70*/  FMUL R33, R33, 1.4426950216293334961 ;  /* 0x3fb8aa3b21217820 */ /* 0x000fe20000400000 */
[----:B------:R-:W-:Y:S01]  /*9c80*/  FMUL R35, R35, 1.4426950216293334961 ;  /* 0x3fb8aa3b23237820 */ /* 0x000fe20000400000 */
[----:B------:R-:W-:Y:S01]  /*9c90*/  FMUL R37, R37, 1.4426950216293334961 ;  /* 0x3fb8aa3b25257820 */ /* 0x000fe20000400000 */
[----:B------:R-:W-:Y:S01]  /*9ca0*/  FFMA R39, R39, UR17, -R0 ;  /* 0x0000001127277c23 */ /* 0x000fe20008000800 */
[----:B------:R-:W-:Y:S01]  /*9cb0*/  FMUL R38, R38, 1.4426950216293334961 ;  /* 0x3fb8aa3b26267820 */ /* 0x000fe20000400000 */
[----:B------:R-:W4:Y:S01]  /*9cc0*/  MUFU.EX2 R12, R12 ;  /* 0x0000000c000c7308 */ /* 0x000f220000000800 */
[----:B0-----:R-:W-:Y:S01]  /*9cd0*/  FADD R154, R10, R154 ;  /* 0x0000009a0a9a7221 */ /* 0x001fe20000000000 */
[----:B------:R-:W-:Y:S01]  /*9ce0*/  FMUL R39, R39, 1.4426950216293334961 ;  /* 0x3fb8aa3b27277820 */ /* 0x000fe20000400000 */
[--C-:B------:R-:W-:Y:S01]  /*9cf0*/  FFMA R41, R41, UR17, -R0.reuse ;  /* 0x0000001129297c23 */ /* 0x100fe20008000800 */
[--C-:B------:R-:W-:Y:S01]  /*9d00*/  FFMA R42, R42, UR17, -R0.reuse ;  /* 0x000000112a2a7c23 */ /* 0x100fe20008000800 */
[--C-:B------:R-:W-:Y:S01]  /*9d10*/  FFMA R43, R43, UR17, -R0.reuse ;  /* 0x000000112b2b7c23 */ /* 0x100fe20008000800 */
[----:B------:R-:W-:Y:S01]  /*9d20*/  FFMA R44, R44, UR17, -R0 ;  /* 0x000000112c2c7c23 */ /* 0x000fe20008000800 */
[----:B------:R-:W-:Y:S01]  /*9d30*/  FMUL R41, R41, 1.4426950216293334961 ;  /* 0x3fb8aa3b29297820 */ /* 0x000fe20000400000 */
        /* <DEDUP_REMOVED lines=12> */
[--C-:B------:R-:W-:Y:S01]  /*9e00*/  FFMA R49, R49, UR17, -R0.reuse ;  /* 0x0000001131317c23 */ /* 0x100fe20008000800 */
[--C-:B------:R-:W-:Y:S01]  /*9e10*/  FFMA R50, R50, UR17, -R0.reuse ;  /* 0x0000001132327c23 */ /* 0x100fe20008000800 */
[--C-:B------:R-:W-:Y:S01]  /*9e20*/  FFMA R52, R52, UR17, -R0.reuse ;  /* 0x0000001134347c23 */ /* 0x100fe20008000800 */
[----:B------:R-:W-:Y:S01]  /*9e30*/  FFMA R54, R54, UR17, -R0 ;  /* 0x0000001136367c23 */ /* 0x000fe20008000800 */
[----:B------:R-:W4:Y:S01]  /*9e40*/  MUFU.EX2 R17, R17 ;  /* 0x0000001100117308 */ /* 0x000f220000000800 */
[----:B0-----:R-:W-:Y:S01]  /*9e50*/  FADD R154, R15, R154 ;  /* 0x0000009a0f9a7221 */ /* 0x001fe20000000000 */
[----:B------:R-:W-:Y:S01]  /*9e60*/  FMUL R49, R49, 1.4426950216293334961 ;  /* 0x3fb8aa3b31317820 */ /* 0x000fe20000400000 */
[--C-:B------:R-:W-:Y:S01]  /*9e70*/  FFMA R56, R56, UR17, -R0.reuse ;  /* 0x0000001138387c23 */ /* 0x100fe20008000800 */
[--C-:B------:R-:W-:Y:S01]  /*9e80*/  FFMA R58, R58, UR17, -R0.reuse ;  /* 0x000000113a3a7c23 */ /* 0x100fe20008000800 */
[--C-:B------:R-:W-:Y:S01]  /*9e90*/  FFMA R60, R60, UR17, -R0.reuse ;  /* 0x000000113c3c7c23 */ /* 0x100fe20008000800 */
[--C-:B------:R-:W-:Y:S01]  /*9ea0*/  FFMA R51, R51, UR17, -R0.reuse ;  /* 0x0000001133337c23 */ /* 0x100fe20008000800 */
[----:B------:R-:W-:Y:S01]  /*9eb0*/  FFMA R62, R62, UR17, -R0 ;  /* 0x000000113e3e7c23 */ /* 0x000fe20008000800 */
[----:B------:R-:W0:Y:S01]  /*9ec0*/  MUFU.EX2 R16, R16 ;  /* 0x0000001000107308 */ /* 0x000e220000000800 */
[----:B---3--:R-:W-:Y:S01]  /*9ed0*/  FADD R154, R14, R154 ;  /* 0x0000009a0e9a7221 */ /* 0x008fe20000000000 */
[--C-:B------:R-:W-:Y:S01]  /*9ee0*/  FFMA R63, R63, UR17, -R0.reuse ;  /* 0x000000113f3f7c23 */ /* 0x100fe20008000800 */
        /* <DEDUP_REMOVED lines=11> */
[--C-:B------:R-:W-:Y:S01]  /*9fa0*/  FFMA R61, R61, UR17, -R0.reuse ;  /* 0x000000113d3d7c23 */ /* 0x100fe20008000800 */
[----:B------:R-:W-:Y:S01]  /*9fb0*/  FFMA R65, R65, UR17, -R0 ;  /* 0x0000001141417c23 */ /* 0x000fe20008000800 */
[----:B------:R-:W4:Y:S01]  /*9fc0*/  MUFU.EX2 R18, R18 ;  /* 0x0000001200127308 */ /* 0x000f220000000800 */
[----:B0-----:R-:W-:Y:S01]  /*9fd0*/  FADD R154, R16, R154 ;  /* 0x0000009a109a7221 */ /* 0x001fe20000000000 */
[----:B------:R-:W-:Y:S01]  /*9fe0*/  FMUL R61, R61, 1.4426950216293334961 ;  /* 0x3fb8aa3b3d3d7820 */ /* 0x000fe20000400000 */
[----:B------:R-:W-:Y:S01]  /*9ff0*/  FMUL R153, R65, 1.4426950216293334961 ;  /* 0x3fb8aa3b41997820 */ /* 0x000fe20000400000 */
[--C-:B------:R-:W-:Y:S01]  /*a000*/  FFMA R65, R66, UR17, -R0.reuse ;  /* 0x0000001142417c23 */ /* 0x100fe20008000800 */
[----:B------:R-:W-:Y:S01]  /*a010*/  FFMA R67, R67, UR17, -R0 ;  /* 0x0000001143437c23 */ /* 0x000fe20008000800 */
[----:B------:R-:W-:-:S02]  /*a020*/  F2FP.F16.F32.PACK_AB R4, R5, R4 ;  /* 0x000000040504723e */ /* 0x000fc400000000ff */
[----:B------:R-:W0:Y:S01]  /*a030*/  MUFU.EX2 R21, R21 ;  /* 0x0000001500157308 */ /* 0x000e220000000800 */
[----:B---3--:R-:W-:Y:S01]  /*a040*/  FADD R154, R19, R154 ;  /* 0x0000009a139a7221 */ /* 0x008fe20000000000 */
[----:B------:R-:W-:Y:S01]  /*a050*/  FMUL R65, R65, 1.4426950216293334961 ;  /* 0x3fb8aa3b41417820 */ /* 0x000fe20000400000 */
[----:B------:R-:W-:Y:S01]  /*a060*/  FMUL R67, R67, 1.4426950216293334961 ;  /* 0x3fb8aa3b43437820 */ /* 0x000fe20000400000 */
[----:B------:R-:W-:-:S04]  /*a070*/  F2FP.F16.F32.PACK_AB R5, R155, R7 ;  /* 0x000000079b05723e */ /* 0x000fc800000000ff */
[----:B------:R-:W3:Y:S01]  /*a080*/  MUFU.EX2 R20, R20 ;  /* 0x0000001400147308 */ /* 0x000ee20000000800 */
[----:B----4-:R-:W-:-:S07]  /*a090*/  FADD R154, R18, R154 ;  /* 0x0000009a129a7221 */ /* 0x010fce0000000000 */
[----:B------:R-:W4:Y:S01]  /*a0a0*/  MUFU.EX2 R23, R23 ;  /* 0x0000001700177308 */ /* 0x000f220000000800 */
[----:B0-----:R-:W-:-:S07]  /*a0b0*/  FADD R154, R21, R154 ;  /* 0x0000009a159a7221 */ /* 0x001fce0000000000 */
[----:B------:R-:W0:Y:S01]  /*a0c0*/  MUFU.EX2 R22, R22 ;  /* 0x0000001600167308 */ /* 0x000e220000000800 */
[----:B---3--:R-:W-:-:S07]  /*a0d0*/  FADD R154, R20, R154 ;  /* 0x0000009a149a7221 */ /* 0x008fce0000000000 */
        /* <DEDUP_REMOVED lines=34> */
[----:B------:R0:W5:Y:S01]  /*a300*/  MUFU.EX2 R40, R42 ;  /* 0x0000002a00287308 */ /* 0x0001620000000800 */
[----:B---3--:R-:W-:-:S07]  /*a310*/  FADD R154, R38, R154 ;  /* 0x0000009a269a7221 */ /* 0x008fce0000000000 */
[----:B------:R-:W3:Y:S01]  /*a320*/  MUFU.EX2 R43, R43 ;  /* 0x0000002b002b7308 */ /* 0x000ee20000000800 */
[----:B0-----:R-:W-:Y:S01]  /*a330*/  FMUL R42, R44, 1.4426950216293334961 ;  /* 0x3fb8aa3b2c2a7820 */ /* 0x001fe20000400000 */
[----:B------:R-:W-:Y:S01]  /*a340*/  FMUL R44, R46, 1.4426950216293334961 ;  /* 0x3fb8aa3b2e2c7820 */ /* 0x000fe20000400000 */
[----:B----4-:R-:W-:Y:S01]  /*a350*/  FADD R154, R41, R154 ;  /* 0x0000009a299a7221 */ /* 0x010fe20000000000 */
[----:B------:R-:W-:Y:S01]  /*a360*/  FMUL R46, R48, 1.4426950216293334961 ;  /* 0x3fb8aa3b302e7820 */ /* 0x000fe20000400000 */
[----:B------:R-:W-:Y:S01]  /*a370*/  FMUL R48, R50, 1.4426950216293334961 ;  /* 0x3fb8aa3b32307820 */ /* 0x000fe20000400000 */
[----:B------:R-:W-:Y:S01]  /*a380*/  FMUL R50, R52, 1.4426950216293334961 ;  /* 0x3fb8aa3b34327820 */ /* 0x000fe20000400000 */
[----:B------:R-:W-:Y:S01]  /*a390*/  FMUL R52, R54, 1.4426950216293334961 ;  /* 0x3fb8aa3b36347820 */ /* 0x000fe20000400000 */
[----:B------:R-:W0:Y:S01]  /*a3a0*/  MUFU.EX2 R42, R42 ;  /* 0x0000002a002a7308 */ /* 0x000e220000000800 */
[----:B-----5:R-:W-:Y:S01]  /*a3b0*/  FADD R154, R40, R154 ;  /* 0x0000009a289a7221 */ /* 0x020fe20000000000 */
[----:B------:R-:W-:Y:S01]  /*a3c0*/  FMUL R54, R56, 1.4426950216293334961 ;  /* 0x3fb8aa3b38367820 */ /* 0x000fe20000400000 */
[----:B------:R-:W-:Y:S01]  /*a3d0*/  FMUL R56, R58, 1.4426950216293334961 ;  /* 0x3fb8aa3b3a387820 */ /* 0x000fe20000400000 */
[----:B------:R-:W-:Y:S01]  /*a3e0*/  FMUL R58, R60, 1.4426950216293334961 ;  /* 0x3fb8aa3b3c3a7820 */ /* 0x000fe20000400000 */
[----:B------:R-:W-:Y:S01]  /*a3f0*/  FMUL R60, R62, 1.4426950216293334961 ;  /* 0x3fb8aa3b3e3c7820 */ /* 0x000fe20000400000 */
[----:B------:R-:W-:Y:S01]  /*a400*/  FMUL R62, R63, 1.4426950216293334961 ;  /* 0x3fb8aa3b3f3e7820 */ /* 0x000fe20000400000 */
[----:B------:R-:W-:Y:S01]  /*a410*/  FADD R63, -R0, R152 ;  /* 0x00000098003f7221 */ /* 0x000fe20000000100 */
[----:B------:R-:W4:Y:S01]  /*a420*/  MUFU.EX2 R45, R45 ;  /* 0x0000002d002d7308 */ /* 0x000f220000000800 */
[----:B---3--:R-:W-:-:S02]  /*a430*/  FADD R154, R43, R154 ;  /* 0x0000009a2b9a7221 */ /* 0x008fc40000000000 */
[----:B------:R-:W-:Y:S01]  /*a440*/  FMUL R152, R63, 1.4426950216293334961 ;  /* 0x3fb8aa3b3f987820 */ /* 0x000fe20000400000 */
[----:B------:R-:W-:-:S04]  /*a450*/  FFMA R63, R64, UR17, -R0 ;  /* 0x00000011403f7c23 */ /* 0x000fc80008000800 */
[----:B------:R-:W3:Y:S01]  /*a460*/  MUFU.EX2 R44, R44 ;  /* 0x0000002c002c7308 */ /* 0x000ee20000000800 */
[----:B0-----:R-:W-:Y:S01]  /*a470*/  FADD R154, R42, R154 ;  /* 0x0000009a2a9a7221 */ /* 0x001fe20000000000 */
[----:B------:R-:W-:-:S06]  /*a480*/  FMUL R63, R63, 1.4426950216293334961 ;  /* 0x3fb8aa3b3f3f7820 */ /* 0x000fcc0000400000 */
[----:B------:R-:W0:Y:S01]  /*a490*/  MUFU.EX2 R47, R47 ;  /* 0x0000002f002f7308 */ /* 0x000e220000000800 */
[----:B----4-:R-:W-:-:S07]  /*a4a0*/  FADD R154, R45, R154 ;  /* 0x0000009a2d9a7221 */ /* 0x010fce0000000000 */
[----:B------:R-:W4:Y:S01]  /*a4b0*/  MUFU.EX2 R46, R46 ;  /* 0x0000002e002e7308 */ /* 0x000f220000000800 */
[----:B---3--:R-:W-:-:S07]  /*a4c0*/  FADD R154, R44, R154 ;  /* 0x0000009a2c9a7221 */ /* 0x008fce0000000000 */
[----:B------:R-:W3:Y:S01]  /*a4d0*/  MUFU.EX2 R49, R49 ;  /* 0x0000003100317308 */ /* 0x000ee20000000800 */
[----:B0-----:R-:W-:-:S07]  /*a4e0*/  FADD R154, R47, R154 ;  /* 0x0000009a2f9a7221 */ /* 0x001fce0000000000 */
[----:B------:R-:W0:Y:S01]  /*a4f0*/  MUFU.EX2 R48, R48 ;  /* 0x0000003000307308 */ /* 0x000e220000000800 */
[----:B----4-:R-:W-:-:S07]  /*a500*/  FADD R154, R46, R154 ;  /* 0x0000009a2e9a7221 */ /* 0x010fce0000000000 */
[----:B------:R-:W4:Y:S01]  /*a510*/  MUFU.EX2 R51, R51 ;  /* 0x0000003300337308 */ /* 0x000f220000000800 */
[----:B---3--:R-:W-:-:S07]  /*a520*/  FADD R154, R49, R154 ;  /* 0x0000009a319a7221 */ /* 0x008fce0000000000 */
[----:B------:R-:W3:Y:S01]  /*a530*/  MUFU.EX2 R50, R50 ;  /* 0x0000003200327308 */ /* 0x000ee20000000800 */
[----:B0-----:R-:W-:-:S07]  /*a540*/  FADD R154, R48, R154 ;  /* 0x0000009a309a7221 */ /* 0x001fce0000000000 */
[----:B------:R-:W2:Y:S01]  /*a550*/  MUFU.EX2 R152, R152 ;  /* 0x0000009800987308 */ /* 0x000ea20000000800 */
[----:B----4-:R-:W-:-:S07]  /*a560*/  FADD R154, R51, R154 ;  /* 0x0000009a339a7221 */ /* 0x010fce0000000000 */
[----:B------:R-:W0:Y:S01]  /*a570*/  MUFU.EX2 R53, R53 ;  /* 0x0000003500357308 */ /* 0x000e220000000800 */
[----:B---3--:R-:W-:-:S07]  /*a580*/  FADD R154, R50, R154 ;  /* 0x0000009a329a7221 */ /* 0x008fce0000000000 */
[----:B------:R-:W3:Y:S01]  /*a590*/  MUFU.EX2 R52, R52 ;  /* 0x0000003400347308 */ /* 0x000ee20000000800 */
[----:B--2---:R2:W-:Y:S07]  /*a5a0*/  STSM.16.M88 [R252+0x10000], R152 ;  /* 0x01000098fc007844 */ /* 0x0045ee0000000000 */
        /* <DEDUP_REMOVED lines=16> */
[----:B------:R3:W-:Y:S01]  /*a6b0*/  MUFU.EX2 R64, R153 ;  /* 0x0000009900407308 */ /* 0x0007e20000000800 */
[----:B------:R-:W-:Y:S01]  /*a6c0*/  BAR.SYNC.DEFER_BLOCKING 0x0 ;  /* 0x0000000000007b1d */ /* 0x000fe20000010000 */
[----:B----4-:R-:W-:-:S06]  /*a6d0*/  FADD R66, R61, R66 ;  /* 0x000000423d427221 */ /* 0x010fcc0000000000 */
[----:B------:R-:W4:Y:S01]  /*a6e0*/  MUFU.EX2 R62, R62 ;  /* 0x0000003e003e7308 */ /* 0x000f220000000800 */
[----:B0-----:R-:W-:-:S07]  /*a6f0*/  FADD R154, R60, R66 ;  /* 0x000000423c9a7221 */ /* 0x001fce0000000000 */
[----:B------:R-:W0:Y:S08]  /*a700*/  MUFU.EX2 R63, R63 ;  /* 0x0000003f003f7308 */ /* 0x000e300000000800 */
[----:B------:R-:W5:Y:S01]  /*a710*/  MUFU.EX2 R65, R65 ;  /* 0x0000004100417308 */ /* 0x000f620000000800 */
[----:B---3--:R2:W3:Y:S01]  /*a720*/  LDSM.16.M88 R153, [R249+UR7+0x10000] ;  /* 0x01000007f999783b */ /* 0x0084e20008000000 */
[----:B------:R-:W1:Y:S01]  /*a730*/  SYNCS.PHASECHK.TRANS64.TRYWAIT P2, [UR10], R248 ;  /* 0x000000f8ff0075a7 */ /* 0x000e62000804110a */
[----:B----4-:R-:W-:-:S05]  /*a740*/  FADD R154, R62, R154 ;  /* 0x0000009a3e9a7221 */ /* 0x010fca0000000000 */
[----:B------:R-:W4:Y:S01]  /*a750*/  MUFU.EX2 R66, R67 ;  /* 0x0000004300427308 */ /* 0x000f220000000800 */
[----:B0-----:R-:W-:-:S04]  /*a760*/  FADD R154, R63, R154 ;  /* 0x0000009a3f9a7221 */ /* 0x001fc80000000000 */
[----:B------:R-:W-:-:S04]  /*a770*/  FADD R154, R64, R154 ;  /* 0x0000009a409a7221 */ /* 0x000fc80000000000 */
[----:B-----5:R-:W-:-:S04]  /*a780*/  FADD R154, R65, R154 ;  /* 0x0000009a419a7221 */ /* 0x020fc80000000000 */
[----:B----4-:R-:W-:-:S05]  /*a790*/  FADD R154, R66, R154 ;  /* 0x0000009a429a7221 */ /* 0x010fca0000000000 */
[----:B------:R2:W0:Y:S02]  /*a7a0*/  SHFL.BFLY PT, R155, R154, 0x10, 0x1f ;  /* 0x0e001f009a9b7f89 */ /* 0x00042400000e0000 */
[----:B-123--:R-:W-:Y:S05]  /*a7b0*/  @!P2 BRA `(.L_x_15) ;  /* 0x00000040002ca947 */ /* 0x00efea0003800000 */
.L_x_24:
[----:B------:R-:W-:Y:S02]  /*a7c0*/  F2FP.F16.F32.PACK_AB R6, R9, R6 ;  /* 0x000000060906723e */ /* 0x000fe400000000ff */
[----:B------:R-:W-:Y:S02]  /*a7d0*/  F2FP.F16.F32.PACK_AB R7, R11, R8 ;  /* 0x000000080b07723e */ /* 0x000fe400000000ff */
[----:B------:R-:W-:Y:S02]  /*a7e0*/  F2FP.F16.F32.PACK_AB R8, R13, R10 ;  /* 0x0000000a0d08723e */ /* 0x000fe400000000ff */
[----:B------:R-:W-:Y:S02]  /*a7f0*/  F2FP.F16.F32.PACK_AB R9, R15, R12 ;  /* 0x0000000c0f09723e */ /* 0x000fe400000000ff */
[----:B------:R-:W-:Y:S02]  /*a800*/  F2FP.F16.F32.PACK_AB R10, R17, R14 ;  /* 0x0000000e110a723e */ /* 0x000fe400000000ff */
[----:B------:R-:W-:-:S02]  /*a810*/  F2FP.F16.F32.PACK_AB R11, R19, R16 ;  /* 0x00000010130b723e */ /* 0x000fc400000000ff */
        /* <DEDUP_REMOVED lines=9> */
[----:B------:R-:W-:Y:S01]  /*a8b0*/  F2FP.F16.F32.PACK_AB R21, R39, R36 ;  /* 0x000000242715723e */ /* 0x000fe200000000ff */
[----:B------:R-:W-:Y:S01]  /*a8c0*/  IMAD.WIDE R36, R91, 0x2, R176 ;  /* 0x000000025b247825 */ /* 0x000fe200078e02b0 */
[----:B------:R-:W-:Y:S02]  /*a8d0*/  F2FP.F16.F32.PACK_AB R22, R41, R38 ;  /* 0x000000262916723e */ /* 0x000fe400000000ff */
[----:B------:R-:W-:Y:S01]  /*a8e0*/  F2FP.F16.F32.PACK_AB R23, R43, R40 ;  /* 0x000000282b17723e */ /* 0x000fe200000000ff */
[----:B------:R-:W-:Y:S01]  /*a8f0*/  IMAD.WIDE R38, R91, 0x2, R184 ;  /* 0x000000025b267825 */ /* 0x000fe200078e02b8 */
[----:B------:R-:W-:-:S02]  /*a900*/  F2FP.F16.F32.PACK_AB R24, R45, R42 ;  /* 0x0000002a2d18723e */ /* 0x000fc400000000ff */
[----:B------:R-:W-:Y:S01]  /*a910*/  F2FP.F16.F32.PACK_AB R25, R47, R44 ;  /* 0x0000002c2f19723e */ /* 0x000fe200000000ff */
[----:B------:R-:W-:Y:S01]  /*a920*/  IMAD.WIDE R42, R91, 0x2, R200 ;  /* 0x000000025b2a7825 */ /* 0x000fe200078e02c8 */
        /* <DEDUP_REMOVED lines=9> */
[----:B------:R-:W-:Y:S01]  /*a9c0*/  F2FP.F16.F32.PACK_AB R35, R66, R65 ;  /* 0x000000414223723e */ /* 0x000fe200000000ff */
[----:B------:R-:W-:-:S03]  /*a9d0*/  IMAD.WIDE R40, R91, 0x2, R192 ;  /* 0x000000025b287825 */ /* 0x000fc600078e02c0 */
[----:B------:R-:W-:Y:S01]  /*a9e0*/  STTM.16dp32bit_t0_t15.x32 tmem[UR14], R4 ;  /* 0x00000004000079ed */ /* 0x000fe20008a8000e */
[----:B------:R1:W-:Y:S01]  /*a9f0*/  STTM.16dp32bit_t16_t31.x32 tmem[UR14+0x20], R4 ;  /* 0x00002004000079ed */ /* 0x0003e20008aa000e */
[----:B------:R-:W-:-:S04]  /*aa00*/  IMAD.WIDE R50, R91, 0x2, R160 ;  /* 0x000000025b327825 */ /* 0x000fc800078e02a0 */
[----:B------:R-:W-:-:S04]  /*aa10*/  IMAD.WIDE R48, R91, 0x2, R148 ;  /* 0x000000025b307825 */ /* 0x000fc800078e0294 */
[----:B------:R-:W-:-:S04]  /*aa20*/  IMAD.WIDE R52, R91, 0x2, R168 ;  /* 0x000000025b347825 */ /* 0x000fc800078e02a8 */
[----:B------:R-:W-:-:S04]  /*aa30*/  IMAD.WIDE R44, R91, 0x2, R132 ;  /* 0x000000025b2c7825 */ /* 0x000fc800078e0284 */
[----:B------:R-:W-:-:S04]  /*aa40*/  IMAD.WIDE R46, R91, 0x2, R140 ;  /* 0x000000025b2e7825 */ /* 0x000fc800078e028c */
[C---:B-1----:R-:W-:Y:S01]  /*aa50*/  IMAD.WIDE R16, R91.reuse, 0x2, R100 ;  /* 0x000000025b107825 */ /* 0x042fe200078e0264 */
[----:B------:R-:W2:Y:S03]  /*aa60*/  LDG.E.U16 R9, desc[UR18][R50.64] ;  /* 0x0000001232097981 */ /* 0x000ea6000c1e1500 */
[C---:B------:R-:W-:Y:S01]  /*aa70*/  IMAD.WIDE R18, R91.reuse, 0x2, R92 ;  /* 0x000000025b127825 */ /* 0x040fe200078e025c */
[----:B------:R-:W3:Y:S03]  /*aa80*/  LDG.E.U16 R10, desc[UR18][R48.64] ;  /* 0x00000012300a7981 */ /* 0x000ee6000c1e1500 */
[C---:B------:R-:W-:Y:S01]  /*aa90*/  IMAD.WIDE R22, R91.reuse, 0x2, R124 ;  /* 0x000000025b167825 */ /* 0x040fe200078e027c */
[----:B------:R-:W4:Y:S03]  /*aaa0*/  LDG.E.U16 R16, desc[UR18][R16.64] ;  /* 0x0000001210107981 */ /* 0x000f26000c1e1500 */
[C---:B------:R-:W-:Y:S01]  /*aab0*/  IMAD.WIDE R26, R91.reuse, 0x2, R74 ;  /* 0x000000025b1a7825 */ /* 0x040fe200078e024a */
[----:B------:R1:W5:Y:S03]  /*aac0*/  LDG.E.U16 R13, desc[UR18][R22.64] ;  /* 0x00000012160d7981 */ /* 0x000366000c1e1500 */
[C---:B------:R-:W-:Y:S01]  /*aad0*/  IMAD.WIDE R14, R91.reuse, 0x2, R116 ;  /* 0x000000025b0e7825 */ /* 0x040fe200078e0274 */
[----:B------:R-:W2:Y:S04]  /*aae0*/  LDG.E.U16 R6, desc[UR18][R38.64] ;  /* 0x0000001226067981 */ /* 0x000ea8000c1e1500 */
[----:B------:R0:W2:Y:S01]  /*aaf0*/  LDG.E.U16 R17, desc[UR18][R18.64] ;  /* 0x0000001212117981 */ /* 0x0000a2000c1e1500 */
[----:B-1----:R-:W-:-:S03]  /*ab00*/  IMAD.WIDE R22, R91, 0x2, R182 ;  /* 0x000000025b167825 */ /* 0x002fc600078e02b6 */
[----:B------:R-:W2:Y:S01]  /*ab10*/  LDG.E.U16 R14, desc[UR18][R14.64] ;  /* 0x000000120e0e7981 */ /* 0x000ea2000c1e1500 */
[----:B------:R-:W-:-:S03]  /*ab20*/  IMAD.WIDE R30, R91, 0x2, R174 ;  /* 0x000000025b1e7825 */ /* 0x000fc600078e02ae */
[----:B------:R-:W2:Y:S01]  /*ab30*/  LDG.E.U16 R23, desc[UR18][R22.64] ;  /* 0x0000001216177981 */ /* 0x000ea2000c1e1500 */
[----:B0-----:R-:W-:-:S03]  /*ab40*/  IMAD.WIDE R18, R91, 0x2, R82 ;  /* 0x000000025b127825 */ /* 0x001fc600078e0252 */
[----:B------:R-:W2:Y:S01]  /*ab50*/  LDG.E.U16 R7, desc[UR18][R36.64] ;  /* 0x0000001224077981 */ /* 0x000ea2000c1e1500 */
[----:B------:R-:W-:-:S03]  /*ab60*/  IMAD.WIDE R20, R91, 0x2, R108 ;  /* 0x000000025b147825 */ /* 0x000fc600078e026c */
[----:B------:R-:W2:Y:S01]  /*ab70*/  LDG.E.U16 R18, desc[UR18][R18.64] ;  /* 0x0000001212127981 */ /* 0x000ea2000c1e1500 */
[----:B------:R-:W-:-:S03]  /*ab80*/  IMAD.WIDE R28, R91, 0x2, R146 ;  /* 0x000000025b1c7825 */ /* 0x000fc600078e0292 */
[----:B------:R0:W2:Y:S01]  /*ab90*/  LDG.E.U16 R22, desc[UR18][R30.64] ;  /* 0x000000121e167981 */ /* 0x0000a2000c1e1500 */
[----:B------:R-:W-:-:S03]  /*aba0*/  IMAD.WIDE R32, R91, 0x2, R122 ;  /* 0x000000025b207825 */ /* 0x000fc600078e027a */
[----:B------:R-:W2:Y:S04]  /*abb0*/  LDG.E.U16 R15, desc[UR18][R20.64] ;  /* 0x00000012140f7981 */ /* 0x000ea8000c1e1500 */
[----:B------:R1:W2:Y:S01]  /*abc0*/  LDG.E.U16 R19, desc[UR18][R26.64] ;  /* 0x000000121a137981 */ /* 0x0002a2000c1e1500 */
[----:B------:R-:W-:-:S03]  /*abd0*/  IMAD.WIDE R34, R91, 0x2, R130 ;  /* 0x000000025b227825 */ /* 0x000fc600078e0282 */
[----:B------:R1:W2:Y:S01]  /*abe0*/  LDG.E.U16 R51, desc[UR18][R28.64] ;  /* 0x000000121c337981 */ /* 0x0002a2000c1e1500 */
[----:B0-----:R-:W-:-:S03]  /*abf0*/  IMAD.WIDE R30, R91, 0x2, R114 ;  /* 0x000000025b1e7825 */ /* 0x001fc600078e0272 */
[----:B------:R-:W2:Y:S01]  /*ac00*/  LDG.E.U16 R48, desc[UR18][R32.64] ;  /* 0x0000001220307981 */ /* 0x000ea2000c1e1500 */
[----:B-1----:R-:W-:-:S03]  /*ac10*/  IMAD.WIDE R26, R91, 0x2, R138 ;  /* 0x000000025b1a7825 */ /* 0x002fc600078e028a */
[----:B------:R-:W2:Y:S01]  /*ac20*/  LDG.E.U16 R49, desc[UR18][R34.64] ;  /* 0x0000001222317981 */ /* 0x000ea2000c1e1500 */
[----:B------:R-:W-:-:S03]  /*ac30*/  IMAD.WIDE R20, R91, 0x2, R198 ;  /* 0x000000025b147825 */ /* 0x000fc600078e02c6 */
[----:B------:R0:W2:Y:S01]  /*ac40*/  LDG.E.U16 R50, desc[UR18][R26.64] ;  /* 0x000000121a327981 */ /* 0x0000a2000c1e1500 */
[----:B------:R-:W-:-:S03]  /*ac50*/  IMAD.WIDE R28, R91, 0x2, R106 ;  /* 0x000000025b1c7825 */ /* 0x000fc600078e026a */
[----:B------:R1:W2:Y:S01]  /*ac60*/  LDG.E.U16 R37, desc[UR18][R30.64] ;  /* 0x000000121e257981 */ /* 0x0002a2000c1e1500 */
[----:B------:R-:W-:-:S03]  /*ac70*/  IMAD.WIDE R24, R91, 0x2, R190 ;  /* 0x000000025b187825 */ /* 0x000fc600078e02be */
[----:B------:R1:W2:Y:S01]  /*ac80*/  LDG.E.U16 R36, desc[UR18][R28.64] ;  /* 0x000000121c247981 */ /* 0x0002a2000c1e1500 */
[----:B0-----:R-:W-:-:S03]  /*ac90*/  IMAD.WIDE R26, R91, 0x2, R98 ;  /* 0x000000025b1a7825 */ /* 0x001fc600078e0262 */
[----:B------:R-:W2:Y:S01]  /*aca0*/  LDG.E.U16 R20, desc[UR18][R20.64] ;  /* 0x0000001214147981 */ /* 0x000ea2000c1e1500 */
[----:B------:R-:W-:-:S03]  /*acb0*/  IMAD.WIDE R32, R91, 0x2, R80 ;  /* 0x000000025b207825 */ /* 0x000fc600078e0250 */
[----:B------:R0:W2:Y:S01]  /*acc0*/  LDG.E.U16 R35, desc[UR18][R26.64] ;  /* 0x000000121a237981 */ /* 0x0000a2000c1e1500 */
[----:B------:R-:W-:-:S03]  /*acd0*/  IMAD.WIDE R38, R91, 0x2, R88 ;  /* 0x000000025b267825 */ /* 0x000fc600078e0258 */
[----:B------:R-:W2:Y:S01]  /*ace0*/  LDG.E.U16 R33, desc[UR18][R32.64] ;  /* 0x0000001220217981 */ /* 0x000ea2000c1e1500 */
[----:B-1----:R-:W-:-:S03]  /*acf0*/  IMAD.WIDE R30, R91, 0x2, R72 ;  /* 0x000000025b1e7825 */ /* 0x002fc600078e0248 */
[----:B------:R1:W2:Y:S01]  /*ad00*/  LDG.E.U16 R21, desc[UR18][R24.64] ;  /* 0x0000001218157981 */ /* 0x0002a2000c1e1500 */
[----:B------:R-:W-:-:S03]  /*ad10*/  IMAD.WIDE R28, R91, 0x2, R196 ;  /* 0x000000025b1c7825 */ /* 0x000fc600078e02c4 */
[----:B------:R1:W2:Y:S01]  /*ad20*/  LDG.E.U16 R34, desc[UR18][R38.64] ;  /* 0x0000001226227981 */ /* 0x0002a2000c1e1500 */
[----:B0-----:R-:W-:-:S03]  /*ad30*/  IMAD.WIDE R26, R91, 0x2, R188 ;  /* 0x000000025b1a7825 */ /* 0x001fc600078e02bc */
[----:B------:R-:W2:Y:S01]  /*ad40*/  LDG.E.U16 R32, desc[UR18][R30.64] ;  /* 0x000000121e207981 */ /* 0x000ea2000c1e1500 */
[----:B-1----:R-:W-:-:S03]  /*ad50*/  IMAD.WIDE R24, R91, 0x2, R166 ;  /* 0x000000025b187825 */ /* 0x002fc600078e02a6 */
[----:B------:R0:W2:Y:S01]  /*ad60*/  LDG.E.U16 R4, desc[UR18][R42.64] ;  /* 0x000000122a047981 */ /* 0x0000a2000c1e1500 */
[----:B------:R-:W-:-:S03]  /*ad70*/  IMAD.WIDE R38, R91, 0x2, R144 ;  /* 0x000000025b267825 */ /* 0x000fc600078e0290 */
[----:B------:R-:W2:Y:S04]  /*ad80*/  LDG.E.U16 R5, desc[UR18][R40.64] ;  /* 0x0000001228057981 */ /* 0x000ea8000c1e1500 */
[----:B------:R1:W2:Y:S04]  /*ad90*/  LDG.E.U16 R31, desc[UR18][R28.64] ;  /* 0x000000121c1f7981 */ /* 0x0002a8000c1e1500 */
[----:B------:R1:W2:Y:S01]  /*ada0*/  LDG.E.U16 R30, desc[UR18][R26.64] ;  /* 0x000000121a1e7981 */ /* 0x0002a2000c1e1500 */
[----:B0-----:R-:W-:-:S03]  /*adb0*/  IMAD.WIDE R42, R91, 0x2, R172 ;  /* 0x000000025b2a7825 */ /* 0x001fc600078e02ac */
        /* <DEDUP_REMOVED lines=8> */
[----:B------:R0:W3:Y:S04]  /*ae40*/  LDG.E.U16 R25, desc[UR18][R38.64] ;  /* 0x0000001226197981 */ /* 0x0000e8000c1e1500 */
[----:B------:R1:W3:Y:S04]  /*ae50*/  LDG.E.U16 R12, desc[UR18][R44.64] ;  /* 0x000000122c0c7981 */ /* 0x0002e8000c1e1500 */
[----:B------:R1:W3:Y:S01]  /*ae60*/  LDG.E.U16 R28, desc[UR18][R42.64] ;  /* 0x000000122a1c7981 */ /* 0x0002e2000c1e1500 */
[----:B0-----:R-:W-:-:S03]  /*ae70*/  IMAD.WIDE R38, R91, 0x2, R136 ;  /* 0x000000025b267825 */ /* 0x001fc600078e0288 */
[----:B------:R0:W3:Y:S01]  /*ae80*/  LDG.E.U16 R26, desc[UR18][R40.64] ;  /* 0x00000012281a7981 */ /* 0x0000e2000c1e1500 */
[----:B-1----:R-:W-:-:S03]  /*ae90*/  IMAD.WIDE R44, R91, 0x2, R112 ;  /* 0x000000025b2c7825 */ /* 0x002fc600078e0270 */
[----:B------:R-:W3:Y:S01]  /*aea0*/  LDG.E.U16 R52, desc[UR18][R52.64] ;  /* 0x0000001234347981 */ /* 0x000ee2000c1e1500 */
[----:B------:R-:W-:-:S03]  /*aeb0*/  IMAD.WIDE R42, R91, 0x2, R120 ;  /* 0x000000025b2a7825 */ /* 0x000fc600078e0278 */
[----:B------:R1:W3:Y:S01]  /*aec0*/  LDG.E.U16 R11, desc[UR18][R46.64] ;  /* 0x000000122e0b7981 */ /* 0x0002e2000c1e1500 */
[----:B0-----:R-:W-:-:S03]  /*aed0*/  IMAD.WIDE R40, R91, 0x2, R128 ;  /* 0x000000025b287825 */ /* 0x001fc600078e0280 */
[----:B------:R0:W4:Y:S04]  /*aee0*/  LDG.E.U16 R55, desc[UR18][R42.64] ;  /* 0x000000122a377981 */ /* 0x000128000c1e1500 */
[----:B------:R0:W4:Y:S01]  /*aef0*/  LDG.E.U16 R53, desc[UR18][R38.64] ;  /* 0x0000001226357981 */ /* 0x000122000c1e1500 */
[----:B-1----:R-:W-:-:S03]  /*af00*/  IMAD.WIDE R46, R91, 0x2, R104 ;  /* 0x000000025b2e7825 */ /* 0x002fc600078e0268 */
[----:B------:R1:W4:Y:S01]  /*af10*/  LDG.E.U16 R54, desc[UR18][R40.64] ;  /* 0x0000001228367981 */ /* 0x000322000c1e1500 */
[----:B0-----:R-:W-:-:S03]  /*af20*/  IMAD.WIDE R42, R91, 0x2, R78 ;  /* 0x000000025b2a7825 */ /* 0x001fc600078e024e */
[----:B------:R-:W4:Y:S01]  /*af30*/  LDG.E.U16 R44, desc[UR18][R44.64] ;  /* 0x000000122c2c7981 */ /* 0x000f22000c1e1500 */
[----:B------:R-:W-:-:S03]  /*af40*/  IMAD.WIDE R38, R91, 0x2, R96 ;  /* 0x000000025b267825 */ /* 0x000fc600078e0260 */
[----:B------:R-:W4:Y:S01]  /*af50*/  LDG.E.U16 R46, desc[UR18][R46.64] ;  /* 0x000000122e2e7981 */ /* 0x000f22000c1e1500 */
[----:B-1----:R-:W-:-:S03]  /*af60*/  IMAD.WIDE R40, R91, 0x2, R86 ;  /* 0x000000025b287825 */ /* 0x002fc600078e0256 */
[----:B------:R-:W4:Y:S04]  /*af70*/  LDG.E.U16 R42, desc[UR18][R42.64] ;  /* 0x000000122a2a7981 */ /* 0x000f28000c1e1500 */
[----:B------:R0:W4:Y:S04]  /*af80*/  LDG.E.U16 R45, desc[UR18][R38.64] ;  /* 0x00000012262d7981 */ /* 0x000128000c1e1500 */
[----:B------:R1:W4:Y:S01]  /*af90*/  LDG.E.U16 R47, desc[UR18][R40.64] ;  /* 0x00000012282f7981 */ /* 0x000322000c1e1500 */
[----:B0-----:R-:W-:-:S04]  /*afa0*/  IMAD.WIDE R38, R91, 0x2, R70 ;  /* 0x000000025b267825 */ /* 0x001fc800078e0246 */
[C---:B-1----:R-:W-:Y:S01]  /*afb0*/  IMAD.WIDE R40, R91.reuse, 0x2, R194 ;  /* 0x000000025b287825 */ /* 0x042fe200078e02c2 */
[----:B------:R0:W4:Y:S05]  /*afc0*/  LDG.E.U16 R43, desc[UR18][R38.64] ;  /* 0x00000012262b7981 */ /* 0x00012a000c1e1500 */
[----:B------:R-:W4:Y:S01]  /*afd0*/  LDG.E.U16 R40, desc[UR18][R40.64] ;  /* 0x0000001228287981 */ /* 0x000f22000c1e1500 */
        /* <DEDUP_REMOVED lines=29> */
[----:B------:R0:W4:Y:S04]  /*b1b0*/  LDG.E.U16 R38, desc[UR18][R38.64] ;  /* 0x0000001226267981 */ /* 0x000128000c1e1500 */
[----:B--2---:R1:W-:Y:S01]  /*b1c0*/  STS.U16 [R2+UR7+0x18000], R4 ;  /* 0x0180000402007988 */ /* 0x0043e20008000407 */
[----:B0-----:R-:W-:-:S03]  /*b1d0*/  LOP3.LUT R39, R2, 0x20, RZ, 0x3c, !PT ;  /* 0x0000002002277812 */ /* 0x001fc600078e3cff */
[----:B------:R-:W-:Y:S04]  /*b1e0*/  STS.U16 [R2+UR7+0x18400], R5 ;  /* 0x0184000502007988 */ /* 0x000fe80008000407 */
[----:B------:R-:W-:Y:S04]  /*b1f0*/  STS.U16 [R2+UR7+0x18800], R6 ;  /* 0x0188000602007988 */ /* 0x000fe80008000407 */
[----:B------:R-:W-:Y:S04]  /*b200*/  STS.U16 [R2+UR7+0x18c00], R7 ;  /* 0x018c000702007988 */ /* 0x000fe80008000407 */
[----:B------:R-:W-:Y:S04]  /*b210*/  STS.U16 [R2+UR7+0x19000], R8 ;  /* 0x0190000802007988 */ /* 0x000fe80008000407 */
[----:B------:R-:W-:Y:S04]  /*b220*/  STS.U16 [R2+UR7+0x19400], R9 ;  /* 0x0194000902007988 */ /* 0x000fe80008000407 */
[----:B---3--:R-:W-:Y:S04]  /*b230*/  STS.U16 [R2+UR7+0x19800], R10 ;  /* 0x0198000a02007988 */ /* 0x008fe80008000407 */
[----:B------:R-:W-:Y:S04]  /*b240*/  STS.U16 [R2+UR7+0x19c00], R11 ;  /* 0x019c000b02007988 */ /* 0x000fe80008000407 */
[----:B------:R-:W-:Y:S04]  /*b250*/  STS.U16 [R2+UR7+0x1a000], R12 ;  /* 0x01a0000c02007988 */ /* 0x000fe80008000407 */
[----:B-----5:R-:W-:Y:S04]  /*b260*/  STS.U16 [R2+UR7+0x1a400], R13 ;  /* 0x01a4000d02007988 */ /* 0x020fe80008000407 */
[----:B------:R-:W-:Y:S04]  /*b270*/  STS.U16 [R2+UR7+0x1a800], R14 ;  /* 0x01a8000e02007988 */ /* 0x000fe80008000407 */
[----:B------:R-:W-:Y:S04]  /*b280*/  STS.U16 [R2+UR7+0x1ac00], R15 ;  /* 0x01ac000f02007988 */ /* 0x000fe80008000407 */
[----:B----4-:R-:W-:Y:S04]  /*b290*/  STS.U16 [R2+UR7+0x1b000], R16 ;  /* 0x01b0001002007988 */ /* 0x010fe80008000407 */
        /* <DEDUP_REMOVED lines=11> */
[----:B-1----:R-:W-:-:S03]  /*b350*/  LOP3.LUT R4, R2, 0x40, RZ, 0x3c, !PT ;  /* 0x0000004002047812 */ /* 0x002fc600078e3cff */
        /* <DEDUP_REMOVED lines=16> */
[----:B0-----:R-:W-:-:S03]  /*b460*/  LOP3.LUT R39, R2, 0x60, RZ, 0x3c, !PT ;  /* 0x0000006002277812 */ /* 0x001fc600078e3cff */
        /* <DEDUP_REMOVED lines=23> */
[----:B------:R0:W-:Y:S01]  /*b5e0*/  STS.U16 [R39+UR7+0x1bf00], R38 ;  /* 0x01bf002627007988 */ /* 0x0001e20008000407 */
[----:B------:R-:W1:Y:S02]  /*b5f0*/  FENCE.VIEW.ASYNC.T ;  /* 0x00000000000073c6 */ /* 0x000e640000000200 */
[----:B-1----:R-:W-:Y:S06]  /*b600*/  BAR.SYNC.DEFER_BLOCKING 0x0 ;  /* 0x0000000000007b1d */ /* 0x002fec0000010000 */
[----:B0-----:R-:W0:Y:S01]  /*b610*/  LDTM.x64 R4, tmem[UR9] ;  /* 0x00000009000479ee */ /* 0x001e220008340000 */
[----:B------:R-:W-:Y:S01]  /*b620*/  NOP ;  /* 0x0000000000007918 */ /* 0x000fe20000000000 */
        /* <DEDUP_REMOVED lines=64> */
[----:B------:R0:W-:Y:S01]  /*ba30*/  STTM.x64 tmem[UR9], R4 ;  /* 0x00000004000079ed */ /* 0x0001e20008340009 */
[----:B------:R-:W1:Y:S02]  /*ba40*/  FENCE.VIEW.ASYNC.T ;  /* 0x00000000000073c6 */ /* 0x000e640000000200 */
[----:B-1----:R-:W-:Y:S06]  /*ba50*/  BAR.SYNC.DEFER_BLOCKING 0x0 ;  /* 0x0000000000007b1d */ /* 0x002fec0000010000 */
[----:B------:R1:W-:Y:S06]  /*ba60*/  MEMBAR.ALL.CTA ;  /* 0x0000000000007992 */ /* 0x0003ec0000008000 */
[----:B-1----:R-:W1:Y:S01]  /*ba70*/  FENCE.VIEW.ASYNC.S ;  /* 0x00000000000073c6 */ /* 0x002e620000000000 */
[----:B------:R-:W-:Y:S01]  /*ba80*/  ULEA UR10, UR15, UR7, 0x3 ;  /* 0x000000070f0a7291 */ /* 0x000fe2000f8e18ff */
[----:B------:R-:W-:Y:S01]  /*ba90*/  FADD R155, R154, R155 ;  /* 0x0000009b9a9b7221 */ /* 0x000fe20000000000 */
[----:B------:R-:W-:-:S02]  /*baa0*/  UMOV UR63, UR67 ;  /* 0x00000043003f7c82 */ /* 0x000fc40008000000 */
[----:B------:R-:W-:Y:S01]  /*bab0*/  UIADD3 UR10, UPT, UPT, UR10, 0x20000, URZ ;  /* 0x000200000a0a7890 */ /* 0x000fe2000fffe0ff */
[----:B-1----:R-:W-:Y:S06]  /*bac0*/  BAR.SYNC.DEFER_BLOCKING 0x0 ;  /* 0x0000000000007b1d */ /* 0x002fec0000010000 */
[----:B------:R-:W-:Y:S05]  /*bad0*/  BRA.U UP2, `(.L_x_16) ;  /* 0x0000000102887547 */ /* 0x000fea000b800000 */
[----:B------:R-:W-:Y:S02]  /*bae0*/  UIADD3 UR74, UPT, UPT, UR8, 0x108, URZ ;  /* 0x00000108084a7890 */ /* 0x000fe4000fffe0ff */
[----:B------:R-:W-:Y:S02]  /*baf0*/  UIADD3 UR77, UPT, UPT, UR8, 0x110, URZ ;  /* 0x00000110084d7890 */ /* 0x000fe4000fffe0ff */
[----:B------:R-:W-:Y:S01]  /*bb00*/  UIADD3 UR67, UPT, UPT, UR8, 0x118, URZ ;  /* 0x0000011808437890 */ /* 0x000fe2000fffe0ff */
[----:B------:R-:W-:Y:S01]  /*bb10*/  UMOV UR72, 0x0 ;  /* 0x0000000000487882 */ /* 0x000fe20000000000 */
[----:B------:R-:W-:Y:S01]  /*bb20*/  UMOV UR73, 0x8200010 ;  /* 0x0820001000497882 */ /* 0x000fe20000000000 */
[----:B------:R-:W-:Y:S01]  /*bb30*/  UMOV UR4, UR66 ;  /* 0x0000004200047c82 */ /* 0x000fe20008000000 */
[----:B------:R-:W-:Y:S01]  /*bb40*/  UMOV UR5, 0x40004040 ;  /* 0x4000404000057882 */ /* 0x000fe20000000000 */
[----:B------:R-:W-:Y:S01]  /*bb50*/  UMOV UR68, 0x0 ;  /* 0x0000000000447882 */ /* 0x000fe20000000000 */
[----:B------:R-:W-:Y:S01]  /*bb60*/  UMOV UR69, 0x8200010 ;  /* 0x0820001000457882 */ /* 0x000fe20000000000 */
[----:B------:R1:W-:Y:S01]  /*bb70*/  UTCHMMA tmem[UR13], gdesc[UR4], tmem[UR8], tmem[UR72], idesc[UR73], UPT ;  /* 0x00ff48040d0079ea */ /* 0x0003e2000b800008 */
[----:B------:R-:W-:-:S02]  /*bb80*/  UIADD3 UR65, UPT, UPT, UR8, 0x120, URZ ;  /* 0x0000012008417890 */ /* 0x000fc4000fffe0ff */
[----:B------:R2:W-:Y:S01]  /*bb90*/  UTCHMMA tmem[UR74], gdesc[UR36], tmem[UR8], tmem[UR68], idesc[UR69], UPT ;  /* 0x00ff44244a0079ea */ /* 0x0005e2000b800008 */
[----:B------:R-:W-:Y:S01]  /*bba0*/  UIADD3 UR76, UPT, UPT, UR8, 0x128, URZ ;  /* 0x00000128084c7890 */ /* 0x000fe2000fffe0ff */
[----:B------:R-:W-:Y:S01]  /*bbb0*/  UMOV UR70, 0x0 ;  /* 0x0000000000467882 */ /* 0x000fe20000000000 */
[----:B------:R-:W-:Y:S01]  /*bbc0*/  UMOV UR71, 0x8200010 ;  /* 0x0820001000477882 */ /* 0x000fe20000000000 */
[----:B------:R-:W-:Y:S01]  /*bbd0*/  UMOV UR75, 0x8200010 ;  /* 0x08200010004b7882 */ /* 0x000fe20000000000 */
[----:B------:R-:W-:Y:S01]  /*bbe0*/  UTCHMMA tmem[UR77], gdesc[UR50], tmem[UR8], tmem[UR70], idesc[UR71], UPT ;  /* 0x00ff46324d0079ea */ /* 0x000fe2000b800008 */
[----:B-1----:R-:W-:Y:S01]  /*bbf0*/  UMOV UR4, 0x0 ;  /* 0x0000000000047882 */ /* 0x002fe20000000000 */
[----:B------:R-:W-:Y:S01]  /*bc00*/  UMOV UR5, 0x8200010 ;  /* 0x0820001000057882 */ /* 0x000fe20000000000 */
[----:B--2---:R-:W-:Y:S02]  /*bc10*/  UIADD3 UR68, UPT, UPT, UR8, 0x130, URZ ;  /* 0x0000013008447890 */ /* 0x004fe4000fffe0ff */
[----:B------:R1:W-:Y:S01]  /*bc20*/  UTCHMMA tmem[UR67], gdesc[UR52], tmem[UR8], tmem[UR4], idesc[UR5], UPT ;  /* 0x00ff0434430079ea */ /* 0x0003e2000b800008 */
[----:B------:R-:W-:-:S02]  /*bc30*/  UIADD3 UR69, UPT, UPT, UR8, 0x138, URZ ;  /* 0x0000013808457890 */ /* 0x000fc4000fffe0ff */
[----:B------:R2:W-:Y:S01]  /*bc40*/  UTCHMMA tmem[UR65], gdesc[UR54], tmem[UR8], tmem[UR72], idesc[UR73], UPT ;  /* 0x00ff4836410079ea */ /* 0x0005e2000b800008 */
[----:B------:R-:W-:Y:S02]  /*bc50*/  UMOV UR74, 0x0 ;  /* 0x00000000004a7882 */ /* 0x000fe40000000000 */
[----:B------:R2:W-:Y:S01]  /*bc60*/  UTCHMMA tmem[UR76], gdesc[UR56], tmem[UR8], tmem[UR74], idesc[UR75], UPT ;  /* 0x00ff4a384c0079ea */ /* 0x0005e2000b800008 */
[----:B------:R2:W-:Y:S01]  /*bc70*/  UTCHMMA tmem[UR68], gdesc[UR58], tmem[UR8], tmem[UR70], idesc[UR71], UPT ;  /* 0x00ff463a440079ea */ /* 0x0005e2000b800008 */
[----:B-1----:R-:W-:Y:S01]  /*bc80*/  UMOV UR4, UR10 ;  /* 0x0000000a00047c82 */ /* 0x002fe20008000000 */
[----:B------:R-:W-:Y:S02]  /*bc90*/  UMOV UR5, URZ ;  /* 0x000000ff00057c82 */ /* 0x000fe40008000000 */
[----:B------:R-:W-:Y:S01]  /*bca0*/  UMOV UR67, UR4 ;  /* 0x0000000400437c82 */ /* 0x000fe20008000000 */
[----:B------:R-:W-:Y:S01]  /*bcb0*/  UMOV UR4, 0x0 ;  /* 0x0000000000047882 */ /* 0x000fe20000000000 */
[----:B------:R-:W-:-:S02]  /*bcc0*/  UMOV UR5, 0x8200010 ;  /* 0x0820001000057882 */ /* 0x000fc40000000000 */
[----:B------:R2:W-:Y:S01]  /*bcd0*/  UTCHMMA tmem[UR69], gdesc[UR60], tmem[UR8], tmem[UR4], idesc[UR5], UPT ;  /* 0x00ff043c450079ea */ /* 0x0005e2000b800008 */
[----:B------:R2:W-:Y:S01]  /*bce0*/  UTCBAR [UR67], URZ ;  /* 0x000000ff430073e9 */ /* 0x0005e200080000ff */
[----:B------:R-:W-:Y:S01]  /*bcf0*/  NOP ;  /* 0x0000000000007918 */ /* 0x000fe20000000000 */
.L_x_16:
[----:B0-----:R-:W0:Y:S01]  /*bd00*/  LDC R4, c[0x0][0x3c4] ;  /* 0x0000f100ff047b82 */ /* 0x001e220000000800 */
[----:B------:R-:W-:Y:S01]  /*bd10*/  UIADD3 UR15, UPT, UPT, UR15, 0x1, URZ ;  /* 0x000000010f0f7890 */ /* 0x000fe2000fffe0ff */
[----:B------:R-:W-:Y:S01]  /*bd20*/  FFMA R90, R152, R90, R155 ;  /* 0x0000005a985a7223 */ /* 0x000fe2000000009b */
[----:B--2---:R-:W-:Y:S01]  /*bd30*/  UIADD3 UR4, UPT, UPT, UR16, -0x80, URZ ;  /* 0xffffff8010047890 */ /* 0x004fe2000fffe0ff */
[----:B------:R-:W-:Y:S01]  /*bd40*/  MOV R153, UR63 ;  /* 0x0000003f00997c02 */ /* 0x000fe20008000f00 */
[----:B------:R-:W-:Y:S01]  /*bd50*/  UISETP.GT.AND UP1, UPT, UR15, 0x1, UPT ;  /* 0x000000010f00788c */ /* 0x000fe2000bf24270 */
[----:B------:R-:W-:Y:S01]  /*bd60*/  IMAD.MOV.U32 R152, RZ, RZ, R0 ;  /* 0x000000ffff987224 */ /* 0x000fe200078e0000 */
[----:B------:R-:W-:Y:S02]  /*bd70*/  UIADD3 UR6, UPT, UPT, UR6, 0x80, URZ ;  /* 0x0000008006067890 */ /* 0x000fe4000fffe0ff */
[----:B------:R-:W-:Y:S02]  /*bd80*/  USEL UR67, URZ, 0x1, !UP1 ;  /* 0x00000001ff437887 */ /* 0x000fe4000c800000 */
[----:B------:R-:W-:-:S02]  /*bd90*/  USEL UR15, UR15, URZ, !UP1 ;  /* 0x000000ff0f0f7287 */ /* 0x000fc4000c800000 */
[----:B------:R-:W-:Y:S02]  /*bda0*/  UISETP.GE.AND UP1, UPT, UR6, UR4, UPT ;  /* 0x000000040600728c */ /* 0x000fe4000bf26270 */
[----:B------:R-:W-:Y:S01]  /*bdb0*/  ULOP3.LUT UR67, UR63, UR67, URZ, 0x3c, !UPT ;  /* 0x000000433f437292 */ /* 0x000fe2000f8e3cff */
[----:B0-----:R-:W-:-:S04]  /*bdc0*/  SHF.L.U32 R4, R4, 0x7, RZ ;  /* 0x0000000704047819 */ /* 0x001fc800000006ff */
[----:B------:R-:W-:Y:S02]  /*bdd0*/  IADD3 R3, PT, PT, R4, R3, RZ ;  /* 0x0000000304037210 */ /* 0x000fe40007ffe0ff */
[----:B------:R-:W0:Y:S02]  /*bde0*/  LDC R4, c[0x0][0x3d4] ;  /* 0x0000f500ff047b82 */ /* 0x000e240000000800 */
[----:B0-----:R-:W-:-:S05]  /*bdf0*/  IMAD.SHL.U32 R4, R4, 0x80, RZ ;  /* 0x0000008004047824 */ /* 0x001fca00078e00ff */
[----:B------:R-:W-:Y:S01]  /*be00*/  IADD3 R91, PT, PT, R4, R91, RZ ;  /* 0x0000005b045b7210 */ /* 0x000fe20007ffe0ff */
[----:B------:R-:W-:Y:S06]  /*be10*/  BRA.U !UP1, `(.L_x_17) ;  /* 0xffffffc109547547 */ /* 0x000fec000b83ffff */
.L_x_12:
[----:B0-----:R-:W0:Y:S01]  /*be20*/  LDCU UR4, c[0x0][0x3f0] ;  /* 0x00007e00ff0477ac */ /* 0x001e220008000800 */
[----:B------:R-:W-:-:S04]  /*be30*/  MOV R91, R90 ;  /* 0x0000005a005b7202 */ /* 0x000fc80000000f00 */
[----:B------:R-:W-:Y:S01]  /*be40*/  FSETP.GEU.AND P3, PT, R91, 1.175494350822287508e-38, PT ;  /* 0x008000005b00780b */ /* 0x000fe20003f6e000 */
[----:B0-----:R-:W-:-:S09]  /*be50*/  UISETP.GE.AND UP0, UPT, UR4, 0x1, UPT ;  /* 0x000000010400788c */ /* 0x001fd2000bf06270 */
[----:B------:R-:W-:Y:S05]  /*be60*/  BRA.U !UP0, `(.L_x_18) ;  /* 0x0000000108107547 */ /* 0x000fea000b800000 */
[----:B------:R-:W-:-:S06]  /*be70*/  USHF.L.U32 UR63, UR63, 0x1f, URZ ;  /* 0x0000001f3f3f7899 */ /* 0x000fcc00080006ff */
[----:B------:R-:W-:-:S04]  /*be80*/  MOV R2, UR63 ;  /* 0x0000003f00027c02 */ /* 0x000fc80008000f00 */
[----:B------:R-:W0:Y:S02]  /*be90*/  SYNCS.PHASECHK.TRANS64.TRYWAIT P2, [UR10], R2 ;  /* 0x00000002ff0075a7 */ /* 0x000e24000804110a */
[----:B0-----:R-:W-:Y:S05]  /*bea0*/  @!P2 BRA `(.L_x_19) ;  /* 0x00000028007ca947 */ /* 0x001fea0003800000 */
.L_x_18:
[----:B------:R-:W-:Y:S01]  /*beb0*/  BAR.SYNC.DEFER_BLOCKING 0x0 ;  /* 0x0000000000007b1d */ /* 0x000fe20000010000 */
[----:B------:R-:W-:-:S07]  /*bec0*/  HFMA2 R5, -RZ, RZ, 1.443359375, -0.2030029296875 ;  /* 0x3dc6b27fff057431 */ /* 0x000fce00000001ff */
[----:B-----5:R-:W0:Y:S01]  /*bed0*/  LDC R3, c[0x0][0x3e8] ;  /* 0x0000fa00ff037b82 */ /* 0x020e220000000800 */
[----:B------:R-:W1:Y:S01]  /*bee0*/  LDCU.64 UR4, c[0x0][0x3e0] ;  /* 0x00007c00ff0477ac */ /* 0x000e620008000a00 */
[----:B------:R-:W2:Y:S01]  /*bef0*/  S2R R172, SR_TID.X ;  /* 0x0000000000ac7919 */ /* 0x000ea20000002100 */
[----:B------:R-:W3:Y:S05]  /*bf00*/  S2R R169, SR_CTAID.X ;  /* 0x0000000000a97919 */ /* 0x000eea0000002500 */
[----:B------:R-:W1:Y:S08]  /*bf10*/  S2UR UR10, SR_CTAID.Y ;  /* 0x00000000000a79c3 */ /* 0x000e700000002600 */
[----:B------:R-:W4:Y:S01]  /*bf20*/  LDC.64 R166, c[0x0][0x398] ;  /* 0x0000e600ffa67b82 */ /* 0x000f220000000a00 */
[----:B------:R-:W1:Y:S07]  /*bf30*/  @!P1 SYNCS.CCTL.IV [UR7+0x20000] ;  /* 0x02000000ff0099b1 */ /* 0x000e6e0008000007 */
[----:B-1----:R-:W-:Y:S01]  /*bf40*/  BAR.SYNC.DEFER_BLOCKING 0x0 ;  /* 0x0000000000007b1d */ /* 0x002fe20000010000 */
[----:B------:R-:W-:Y:S01]  /*bf50*/  UIMAD UR4, UR10, UR4, URZ ;  /* 0x000000040a0472a4 */ /* 0x000fe2000f8e02ff */
[----:B--2---:R-:W-:-:S02]  /*bf60*/  SHF.R.U32.HI R72, RZ, 0x7, R172 ;  /* 0x00000007ff487819 */ /* 0x004fc400000116ac */
[----:B------:R-:W-:Y:S01]  /*bf70*/  LOP3.LUT R73, R172, 0x7f, RZ, 0xc0, !PT ;  /* 0x0000007fac497812 */ /* 0x000fe200078ec0ff */
[----:B------:R-:W-:Y:S01]  /*bf80*/  USHF.L.U32 UR6, UR4, 0x1, URZ ;  /* 0x0000000104067899 */ /* 0x000fe200080006ff */
[----:B------:R-:W-:Y:S02]  /*bf90*/  SGXT.U32 R72, R72, 0x1 ;  /* 0x000000014848781a */ /* 0x000fe40000000000 */
[----:B------:R-:W-:-:S03]  /*bfa0*/  LOP3.LUT R171, R172, 0x7f, RZ, 0xc0, !PT ;  /* 0x0000007facab7812 */ /* 0x000fc600078ec0ff */
[----:B0-----:R-:W-:Y:S02]  /*bfb0*/  IMAD R72, R72, R3, RZ ;  /* 0x0000000348487224 */ /* 0x001fe400078e02ff */
[----:B---3--:R-:W-:Y:S02]  /*bfc0*/  IMAD R169, R169, 0x80, R171 ;  /* 0x00000080a9a97824 */ /* 0x008fe400078e02ab */
[C---:B------:R-:W-:Y:S01]  /*bfd0*/  IMAD R74, R3.reuse, 0x2, R72 ;  /* 0x00000002034a7824 */ /* 0x040fe200078e0248 */
[----:B------:R-:W0:Y:S02]  /*bfe0*/  @!P1 SYNCS.CCTL.IV [UR7+0x20008] ;  /* 0x02000800ff0099b1 */ /* 0x000e240008000007 */
[----:B0-----:R0:W-:Y:S02]  /*bff0*/  STSM.16.M88 [R252], R91 ;  /* 0x0000005bfc007844 */ /* 0x0011e40000000000 */
[C---:B------:R-:W-:Y:S01]  /*c000*/  LEA R76, R3.reuse, R74, 0x1 ;  /* 0x0000004a034c7211 */ /* 0x040fe200078e08ff */
[----:B------:R-:W-:Y:S03]  /*c010*/  BAR.SYNC.DEFER_BLOCKING 0x0 ;  /* 0x0000000000007b1d */ /* 0x000fe60000010000 */
[----:B------:R-:W-:Y:S01]  /*c020*/  LEA R78, R3, R76, 0x1 ;  /* 0x0000004c034e7211 */ /* 0x000fe200078e08ff */
[----:B0-----:R-:W-:-:S04]  /*c030*/  @!P3 FMUL R91, R91, 8388608 ;  /* 0x4b0000005b5bb820 */ /* 0x001fc80000400000 */
[----:B------:R-:W-:Y:S02]  /*c040*/  IMAD R80, R3, 0x2, R78 ;  /* 0x0000000203507824 */ /* 0x000fe400078e024e */
[C---:B------:R-:W-:Y:S01]  /*c050*/  VIADD R2, R91.reuse, 0xc0cafb0d ;  /* 0xc0cafb0d5b027836 */ /* 0x040fe20000000000 */
[----:B------:R-:W-:Y:S02]  /*c060*/  ISETP.GE.U32.AND P2, PT, R91, 0x7f800000, PT ;  /* 0x7f8000005b00780c */ /* 0x000fe40003f46070 */
[----:B------:R-:W-:Y:S02]  /*c070*/  LEA R82, R3, R80, 0x1 ;  /* 0x0000005003527211 */ /* 0x000fe400078e08ff */
[----:B------:R-:W-:-:S04]  /*c080*/  LOP3.LUT R69, R2, 0xff800000, RZ, 0xc0, !PT ;  /* 0xff80000002457812 */ /* 0x000fc800078ec0ff */
[-C--:B------:R-:W-:Y:S02]  /*c090*/  IADD3 R2, PT, PT, R91, -R69.reuse, RZ ;  /* 0x800000455b027210 */ /* 0x080fe40007ffe0ff */
[----:B------:R-:W-:Y:S01]  /*c0a0*/  I2FP.F32.S32 R69, R69 ;  /* 0x0000004500457245 */ /* 0x000fe20000201400 */
[----:B------:R-:W0:Y:S02]  /*c0b0*/  LDSM.16.M88 R68, [R249+UR7] ;  /* 0x00000007f944783b */ /* 0x000e240008000000 */
[----:B------:R-:W-:Y:S01]  /*c0c0*/  FADD R70, R2, -1 ;  /* 0xbf80000002467421 */ /* 0x000fe20000000000 */
[----:B------:R-:W-:Y:S02]  /*c0d0*/  FSEL R2, RZ, -23, P3 ;  /* 0xc1b80000ff027808 */ /* 0x000fe40001800000 */
[----:B------:R-:W-:Y:S01]  /*c0e0*/  @P2 MOV R114, 0x7f800000 ;  /* 0x7f80000000722802 */ /* 0x000fe20000000f00 */
[----:B------:R-:W-:Y:S02]  /*c0f0*/  FFMA.FTZ R5, R70, R5, -0.16845393180847167969 ;  /* 0xbe2c7f3046057423 */ /* 0x000fe40000010005 */
[----:B------:R-:W-:Y:S01]  /*c100*/  FFMA.FTZ R69, R69, 1.1920928955078125e-07, R2 ;  /* 0x3400000045457823 */ /* 0x000fe20000010002 */
[----:B------:R-:W-:Y:S01]  /*c110*/  LOP3.LUT R2, R172, 0x80, RZ, 0xc0, !PT ;  /* 0x00000080ac027812 */ /* 0x000fe200078ec0ff */
[----:B------:R-:W-:-:S03]  /*c120*/  FFMA.FTZ R5, R70, R5, 0.1716887056827545166 ;  /* 0x3e2fcf2a46057423 */ /* 0x000fc60000010005 */
[----:B------:R-:W-:Y:S01]  /*c130*/  LEA R2, R2, UR7, 0x5 ;  /* 0x0000000702027c11 */ /* 0x000fe2000f8e28ff */
[----:B------:R-:W-:-:S03]  /*c140*/  FFMA.FTZ R5, R70, R5, -0.17900948226451873779 ;  /* 0xbe374e4346057423 */ /* 0x000fc60000010005 */
[----:B------:R-:W-:Y:S01]  /*c150*/  LEA R2, R73, R2, 0x4 ;  /* 0x0000000249027211 */ /* 0x000fe200078e20ff */
[----:B------:R-:W-:-:S04]  /*c160*/  FFMA.FTZ R5, R70, R5, 0.20512372255325317383 ;  /* 0x3e520bf446057423 */ /* 0x000fc80000010005 */
[----:B------:R-:W-:-:S04]  /*c170*/  FFMA.FTZ R5, R70, R5, -0.24046532809734344482 ;  /* 0xbe763c8b46057423 */ /* 0x000fc80000010005 */
[----:B------:R-:W-:-:S04]  /*c180*/  FFMA.FTZ R5, R70, R5, 0.28857114911079406738 ;  /* 0x3e93bf9946057423 */ /* 0x000fc80000010005 */
[C---:B------:R-:W-:Y:S02]  /*c190*/  FFMA.FTZ R71, R70.reuse, R5, -0.36067417263984680176 ;  /* 0xbeb8aa4946477423 */ /* 0x040fe40000010005 */
[----:B------:R-:W1:Y:S01]  /*c1a0*/  LDTM.x64 R4, tmem[UR9] ;  /* 0x00000009000479ee */ /* 0x000e620008340000 */
[----:B------:R-:W-:Y:S01]  /*c1b0*/  NOP ;  /* 0x0000000000007918 */ /* 0x000fe20000000000 */
[C---:B------:R-:W-:Y:S01]  /*c1c0*/  FFMA.FTZ R71, R70.reuse, R71, 0.48089820146560668945 ;  /* 0x3ef6384a46477423 */ /* 0x040fe20000010047 */
[----:B-1----:R-:W-:Y:S03]  /*c1d0*/  BAR.SYNC.DEFER_BLOCKING 0x0 ;  /* 0x0000000000007b1d */ /* 0x002fe60000010000 */
[----:B------:R-:W-:Y:S01]  /*c1e0*/  FFMA.FTZ R71, R70, R71, -0.72134751081466674805 ;  /* 0xbf38aa3b46477423 */ /* 0x000fe20000010047 */
[----:B0-----:R-:W-:-:S03]  /*c1f0*/  FSETP.GT.AND P1, PT, |R68|, 8.50705917302346158658e+37, PT ;  /* 0x7e8000004400780b */ /* 0x001fc60003f24200 */
[----:B------:R-:W-:Y:S01]  /*c200*/  FMUL R71, R70, R71 ;  /* 0x0000004746477220 */ /* 0x000fe20000400000 */
[----:B------:R-:W-:-:S03]  /*c210*/  FSETP.GEU.AND P3, PT, |R68|, 1.175494350822287508e-38, PT ;  /* 0x008000004400780b */ /* 0x000fc60003f6e200 */
[----:B------:R-:W-:-:S04]  /*c220*/  FMUL R71, R70, R71 ;  /* 0x0000004746477220 */ /* 0x000fc80000400000 */
[----:B------:R-:W-:Y:S02]  /*c230*/  FFMA.FTZ R70, R70, 1.4426950216293334961, R71 ;  /* 0x3fb8aa3b46467823 */ /* 0x000fe40000010047 */
[----:B------:R-:W-:Y:S02]  /*c240*/  @P1 FMUL R68, R68, 0.25 ;  /* 0x3e80000044441820 */ /* 0x000fe40000400000 */
[----:B------:R-:W-:Y:S01]  /*c250*/  FADD R69, R69, R70 ;  /* 0x0000004645457221 */ /* 0x000fe20000000000 */
[----:B------:R-:W-:Y:S01]  /*c260*/  @P1 FMUL R11, R11, 0.25 ;  /* 0x3e8000000b0b1820 */ /* 0x000fe20000400000 */
[----:B------:R-:W-:Y:S01]  /*c270*/  @P1 FMUL R6, R6, 0.25 ;  /* 0x3e80000006061820 */ /* 0x000fe20000400000 */
[----:B------:R-:W-:Y:S01]  /*c280*/  @!P3 FMUL R68, R68, 16777216 ;  /* 0x4b8000004444b820 */ /* 0x000fe20000400000 */
[----:B------:R-:W-:Y:S01]  /*c290*/  @P1 FMUL R14, R14, 0.25 ;  /* 0x3e8000000e0e1820 */ /* 0x000fe20000400000 */
[----:B------:R-:W-:Y:S01]  /*c2a0*/  @P1 FMUL R5, R5, 0.25 ;  /* 0x3e80000005051820 */ /* 0x000fe20000400000 */
[----:B------:R-:W-:Y:S01]  /*c2b0*/  @P1 FMUL R7, R7, 0.25 ;  /* 0x3e80000007071820 */ /* 0x000fe20000400000 */
[----:B------:R-:W-:Y:S01]  /*c2c0*/  @P1 FMUL R15, R15, 0.25 ;  /* 0x3e8000000f0f1820 */ /* 0x000fe20000400000 */
[----:B------:R-:W-:Y:S01]  /*c2d0*/  @P1 FMUL R8, R8, 0.25 ;  /* 0x3e80000008081820 */ /* 0x000fe20000400000 */
[----:B------:R-:W0:Y:S01]  /*c2e0*/  MUFU.RCP R68, R68 ;  /* 0x0000004400447308 */ /* 0x000e220000001000 */
[----:B------:R-:W-:Y:S01]  /*c2f0*/  @P1 FMUL R10, R10, 0.25 ;  /* 0x3e8000000a0a1820 */ /* 0x000fe20000400000 */
        /* <DEDUP_REMOVED lines=8> */
[----:B------:R-:W-:Y:S01]  /*c380*/  @!P3 FMUL R11, R11, 16777216 ;  /* 0x4b8000000b0bb820 */ /* 0x000fe20000400000 */
        /* <DEDUP_REMOVED lines=15> */
[C---:B0-----:R-:W-:Y:S01]  /*c480*/  FMUL R84, R68.reuse, R11 ;  /* 0x0000000b44547220 */ /* 0x041fe20000400000 */
[C---:B------:R-:W-:Y:S01]  /*c490*/  FMUL R71, R68.reuse, R6 ;  /* 0x0000000644477220 */ /* 0x040fe20000400000 */
[C---:B------:R-:W-:Y:S01]  /*c4a0*/  FMUL R11, R68.reuse, R14 ;  /* 0x0000000e440b7220 */ /* 0x040fe20000400000 */
[C---:B------:R-:W-:Y:S01]  /*c4b0*/  FMUL R5, R68.reuse, R5 ;  /* 0x0000000544057220 */ /* 0x040fe20000400000 */
[C---:B------:R-:W-:Y:S01]  /*c4c0*/  FMUL R6, R68.reuse, R7 ;  /* 0x0000000744067220 */ /* 0x040fe20000400000 */
[C---:B------:R-:W-:Y:S01]  /*c4d0*/  FMUL R14, R68.reuse, R15 ;  /* 0x0000000f440e7220 */ /* 0x040fe20000400000 */
[----:B------:R-:W-:Y:S01]  /*c4e0*/  @P1 FMUL R25, R25, 0.25 ;  /* 0x3e80000019191820 */ /* 0x000fe20000400000 */
[C---:B------:R-:W-:Y:S01]  /*c4f0*/  FMUL R7, R68.reuse, R8 ;  /* 0x0000000844077220 */ /* 0x040fe20000400000 */
[C---:B------:R-:W-:Y:S01]  /*c500*/  FMUL R10, R68.reuse, R10 ;  /* 0x0000000a440a7220 */ /* 0x040fe20000400000 */
[C---:B------:R-:W-:Y:S01]  /*c510*/  FMUL R12, R68.reuse, R12 ;  /* 0x0000000c440c7220 */ /* 0x040fe20000400000 */
[----:B------:R-:W-:Y:S01]  /*c520*/  FMUL R15, R68, R18 ;  /* 0x00000012440f7220 */ /* 0x000fe20000400000 */
[----:B------:R-:W-:Y:S01]  /*c530*/  @P1 FMUL R54, R54, 0.25 ;  /* 0x3e80000036361820 */ /* 0x000fe20000400000 */
[C---:B------:R-:W-:Y:S01]  /*c540*/  FMUL R4, R68.reuse, R4 ;  /* 0x0000000444047220 */ /* 0x040fe20000400000 */
[C---:B------:R-:W-:Y:S01]  /*c550*/  FMUL R9, R68.reuse, R9 ;  /* 0x0000000944097220 */ /* 0x040fe20000400000 */
[C---:B------:R-:W-:Y:S01]  /*c560*/  FMUL R13, R68.reuse, R13 ;  /* 0x0000000d440d7220 */ /* 0x040fe20000400000 */
[C---:B------:R-:W-:Y:S01]  /*c570*/  FMUL R16, R68.reuse, R16 ;  /* 0x0000001044107220 */ /* 0x040fe20000400000 */
[C---:B------:R-:W-:Y:S01]  /*c580*/  FMUL R17, R68.reuse, R17 ;  /* 0x0000001144117220 */ /* 0x040fe20000400000 */
[----:B------:R-:W-:Y:S01]  /*c590*/  FMUL R18, R68, R19 ;  /* 0x0000001344127220 */ /* 0x000fe20000400000 */
[----:B------:R-:W-:Y:S01]  /*c5a0*/  @!P3 FMUL R25, R25, 16777216 ;  /* 0x4b8000001919b820 */ /* 0x000fe20000400000 */
[----:B------:R-:W-:Y:S01]  /*c5b0*/  F2FP.F16.F32.PACK_AB R8, R6, R5 ;  /* 0x000000050608723e */ /* 0x000fe200000000ff */
[----:B------:R-:W-:-:S02]  /*c5c0*/  IMAD R70, R3, 0x2, R82 ;  /* 0x0000000203467824 */ /* 0x000fc400078e0252 */
[----:B------:R-:W-:Y:S01]  /*c5d0*/  @P1 FMUL R21, R21, 0.25 ;  /* 0x3e80000015151820 */ /* 0x000fe20000400000 */
[----:B------:R-:W-:Y:S01]  /*c5e0*/  @!P3 FMUL R54, R54, 16777216 ;  /* 0x4b8000003636b820 */ /* 0x000fe20000400000 */
[----:B------:R-:W-:Y:S01]  /*c5f0*/  F2FP.F16.F32.PACK_AB R5, R10, R7 ;  /* 0x000000070a05723e */ /* 0x000fe200000000ff */
[----:B------:R-:W-:Y:S01]  /*c600*/  @P1 FMUL R56, R56, 0.25 ;  /* 0x3e80000038381820 */ /* 0x000fe20000400000 */
[----:B------:R-:W-:Y:S01]  /*c610*/  F2FP.F16.F32.PACK_AB R6, R11, R12 ;  /* 0x0000000c0b06723e */ /* 0x000fe200000000ff */
[----:B------:R-:W-:Y:S01]  /*c620*/  FMUL R77, R68, R25 ;  /* 0x00000019444d7220 */ /* 0x000fe20000400000 */
[----:B------:R-:W-:Y:S01]  /*c630*/  F2FP.F16.F32.PACK_AB R4, R71, R4 ;  /* 0x000000044704723e */ /* 0x000fe200000000ff */
[----:B------:R-:W-:Y:S01]  /*c640*/  @!P3 FMUL R21, R21, 16777216 ;  /* 0x4b8000001515b820 */ /* 0x000fe20000400000 */
[----:B------:R-:W-:Y:S01]  /*c650*/  F2FP.F16.F32.PACK_AB R9, R84, R9 ;  /* 0x000000095409723e */ /* 0x000fe200000000ff */
[----:B------:R-:W-:Y:S01]  /*c660*/  FMUL R25, R68, R54 ;  /* 0x0000003644197220 */ /* 0x000fe20000400000 */
[----:B------:R-:W-:Y:S01]  /*c670*/  F2FP.F16.F32.PACK_AB R10, R14, R13 ;  /* 0x0000000d0e0a723e */ /* 0x000fe200000000ff */
[----:B------:R-:W-:Y:S01]  /*c680*/  @P1 FMUL R26, R26, 0.25 ;  /* 0x3e8000001a1a1820 */ /* 0x000fe20000400000 */
[----:B------:R-:W-:Y:S01]  /*c690*/  F2FP.F16.F32.PACK_AB R7, R15, R16 ;  /* 0x000000100f07723e */ /* 0x000fe200000000ff */
[----:B------:R-:W-:Y:S01]  /*c6a0*/  @!P3 FMUL R56, R56, 16777216 ;  /* 0x4b8000003838b820 */ /* 0x000fe20000400000 */
[----:B------:R-:W-:Y:S01]  /*c6b0*/  F2FP.F16.F32.PACK_AB R11, R18, R17 ;  /* 0x00000011120b723e */ /* 0x000fe200000000ff */
[----:B------:R-:W-:Y:S01]  /*c6c0*/  @P1 FMUL R60, R60, 0.25 ;  /* 0x3e8000003c3c1820 */ /* 0x000fe20000400000 */
[----:B------:R-:W-:Y:S01]  /*c6d0*/  LEA R54, R3, R70, 0x1 ;  /* 0x0000004603367211 */ /* 0x000fe200078e08ff */
[----:B------:R-:W-:Y:S01]  /*c6e0*/  STS.128 [R2], R4 ;  /* 0x0000000402007388 */ /* 0x000fe20000000c00 */
[----:B------:R-:W-:Y:S01]  /*c6f0*/  FMUL R73, R68, R21 ;  /* 0x0000001544497220 */ /* 0x000fe20000400000 */
[----:B------:R-:W-:Y:S01]  /*c700*/  @P1 FMUL R35, R35, 0.25 ;  /* 0x3e80000023231820 */ /* 0x000fe20000400000 */
[----:B------:R-:W-:Y:S01]  /*c710*/  @!P3 FMUL R26, R26, 16777216 ;  /* 0x4b8000001a1ab820 */ /* 0x000fe20000400000 */
[----:B------:R-:W-:Y:S01]  /*c720*/  STS.128 [R2+0x800], R8 ;  /* 0x0008000802007388 */ /* 0x000fe20000000c00 */
[----:B------:R-:W-:Y:S01]  /*c730*/  FMUL R21, R68, R56 ;  /* 0x0000003844157220 */ /* 0x000fe20000400000 */
        /* <DEDUP_REMOVED lines=42> */
[----:B------:R-:W-:Y:S01]  /*c9e0*/  @P2 FFMA.FTZ R69, R91, R114, +INF ;  /* 0x7f8000005b452423 */ /* 0x000fe20000010072 */
[----:B------:R-:W-:Y:S01]  /*c9f0*/  IMAD R56, R3, 0x2, R54 ;  /* 0x0000000203387824 */ /* 0x000fe200078e0236 */
[----:B------:R-:W-:Y:S01]  /*ca00*/  FSETP.NEU.AND P1, PT, R91, RZ, PT ;  /* 0x000000ff5b00720b */ /* 0x000fe20003f2d000 */
[----:B------:R-:W-:Y:S01]  /*ca10*/  @!P3 FMUL R35, R35, 16777216 ;  /* 0x4b8000002323b820 */ /* 0x000fe20000400000 */
[----:B------:R-:W-:Y:S01]  /*ca20*/  FMUL R90, R68, R26 ;  /* 0x0000001a445a7220 */ /* 0x000fe20000400000 */
[----:B------:R-:W-:Y:S01]  /*ca30*/  @!P3 FMUL R62, R62, 16777216 ;  /* 0x4b8000003e3eb820 */ /* 0x000fe20000400000 */
[C---:B------:R-:W-:Y:S01]  /*ca40*/  FMUL R26, R68.reuse, R60 ;  /* 0x0000003c441a7220 */ /* 0x040fe20000400000 */
[----:B------:R-:W-:Y:S01]  /*ca50*/  LEA R60, R3, R56, 0x1 ;  /* 0x00000038033c7211 */ /* 0x000fe200078e08ff */
[C---:B------:R-:W-:Y:S01]  /*ca60*/  FMUL R100, R68.reuse, R35 ;  /* 0x0000002344647220 */ /* 0x040fe20000400000 */
[----:B------:R-:W-:Y:S01]  /*ca70*/  FSEL R69, R69, -INF , P1 ;  /* 0xff80000045457808 */ /* 0x000fe20000800000 */
[----:B------:R-:W-:Y:S01]  /*ca80*/  @!P3 FMUL R31, R31, 16777216 ;  /* 0x4b8000001f1fb820 */ /* 0x000fe20000400000 */
[----:B------:R-:W-:Y:S01]  /*ca90*/  FMUL R35, R68, R62 ;  /* 0x0000003e44237220 */ /* 0x000fe20000400000 */
[----:B------:R-:W-:Y:S01]  /*caa0*/  @!P3 FMUL R64, R64, 16777216 ;  /* 0x4b8000004040b820 */ /* 0x000fe20000400000 */
[----:B------:R-:W-:Y:S01]  /*cab0*/  LEA R62, R3, R60, 0x1 ;  /* 0x0000003c033e7211 */ /* 0x000fe200078e08ff */
[----:B------:R-:W-:Y:S01]  /*cac0*/  FFMA R91, R69, 0.69314718246459960938, R0 ;  /* 0x3f317218455b7823 */ /* 0x000fe20000000000 */
[----:B------:R-:W-:Y:S01]  /*cad0*/  BAR.SYNC.DEFER_BLOCKING 0x0 ;  /* 0x0000000000007b1d */ /* 0x000fe20000010000 */
[----:B------:R-:W-:Y:S01]  /*cae0*/  @!P3 FMUL R20, R20, 16777216 ;  /* 0x4b8000001414b820 */ /* 0x000fe20000400000 */
[----:B------:R-:W-:Y:S01]  /*caf0*/  @!P3 FMUL R22, R22, 16777216 ;  /* 0x4b8000001616b820 */ /* 0x000fe20000400000 */
[----:B------:R-:W-:-:S02]  /*cb00*/  IMAD.SHL.U32 R0, R172, 0x10, RZ ;  /* 0x00000010ac007824 */ /* 0x000fc400078e00ff */
[----:B------:R-:W-:Y:S01]  /*cb10*/  FMUL R96, R68, R31 ;  /* 0x0000001f44607220 */ /* 0x000fe20000400000 */
[----:B------:R-:W-:Y:S01]  /*cb20*/  @!P3 FMUL R34, R34, 16777216 ;  /* 0x4b8000002222b820 */ /* 0x000fe20000400000 */
[----:B------:R-:W-:Y:S01]  /*cb30*/  FMUL R31, R68, R64 ;  /* 0x00000040441f7220 */ /* 0x000fe20000400000 */
[----:B------:R-:W-:Y:S01]  /*cb40*/  @!P3 FMUL R66, R66, 16777216 ;  /* 0x4b8000004242b820 */ /* 0x000fe20000400000 */
[----:B------:R-:W-:Y:S02]  /*cb50*/  IMAD R64, R3, 0x2, R62 ;  /* 0x0000000203407824 */ /* 0x000fe400078e023e */
[C---:B------:R-:W-:Y:S01]  /*cb60*/  FMUL R19, R68.reuse, R20 ;  /* 0x0000001444137220 */ /* 0x040fe20000400000 */
[----:B------:R-:W-:Y:S01]  /*cb70*/  FMUL R86, R68, R22 ;  /* 0x0000001644567220 */ /* 0x000fe20000400000 */
[----:B------:R-:W-:Y:S01]  /*cb80*/  LOP3.LUT R0, R0, 0xff0, RZ, 0xc0, !PT ;  /* 0x00000ff000007812 */ /* 0x000fe200078ec0ff */
        /* <DEDUP_REMOVED lines=10> */
[----:B------:R-:W-:Y:S01]  /*cc30*/  FMUL R98, R68, R34 ;  /* 0x0000002244627220 */ /* 0x000fe20000400000 */
        /* <DEDUP_REMOVED lines=24> */
[C---:B------:R-:W-:Y:S01]  /*cdc0*/  FMUL R34, R68.reuse, R66 ;  /* 0x0000004244227220 */ /* 0x040fe20000400000 */
[C---:B------:R-:W-:Y:S01]  /*cdd0*/  LEA R66, R3.reuse, R64, 0x1 ;  /* 0x0000004003427211 */ /* 0x040fe200078e08ff */
[----:B------:R-:W-:Y:S01]  /*cde0*/  FMUL R88, R68, R23 ;  /* 0x0000001744587220 */ /* 0x000fe20000400000 */
[----:B------:R-:W-:Y:S01]  /*cdf0*/  F2FP.F16.F32.PACK_AB R12, R86, R19 ;  /* 0x00000013560c723e */ /* 0x000fe200000000ff */
        /* <DEDUP_REMOVED lines=9> */
[----:B------:R-:W0:Y:S01]  /*ce90*/  LDS.128 R16, [R0+UR7] ;  /* 0x0000000700107984 */ /* 0x000e220008000c00 */
[C---:B------:R-:W-:Y:S01]  /*cea0*/  FMUL R87, R68.reuse, R36 ;  /* 0x0000002444577220 */ /* 0x040fe20000400000 */
[C---:B------:R-:W-:Y:S01]  /*ceb0*/  FMUL R89, R68.reuse, R37 ;  /* 0x0000002544597220 */ /* 0x040fe20000400000 */
[C---:B------:R-:W-:Y:S01]  /*cec0*/  FMUL R102, R68.reuse, R38 ;  /* 0x0000002644667220 */ /* 0x040fe20000400000 */
[----:B------:R-:W-:Y:S01]  /*ced0*/  LDS.128 R4, [R0+UR7+0x1000] ;  /* 0x0010000700047984 */ /* 0x000fe20008000c00 */
        /* <DEDUP_REMOVED lines=20> */
[----:B------:R-:W-:Y:S01]  /*d020*/  FMUL R32, R68, R67 ;  /* 0x0000004344207220 */ /* 0x000fe20000400000 */
[----:B------:R-:W-:Y:S01]  /*d030*/  LEA R68, R3, R66, 0x1 ;  /* 0x0000004203447211 */ /* 0x000fe200078e08ff */
[----:B------:R-:W-:Y:S01]  /*d040*/  IMAD R40, R169, UR5, RZ ;  /* 0x00000005a9287c24 */ /* 0x000fe2000f8e02ff */
[----:B------:R-:W-:Y:S01]  /*d050*/  F2FP.F16.F32.PACK_AB R36, R88, R73 ;  /* 0x000000495824723e */ /* 0x000fe200000000ff */
[----:B------:R-:W-:Y:S01]  /*d060*/  UIMAD.WIDE UR4, UR4, 0x2, URZ ;  /* 0x00000002040478a5 */ /* 0x000fe2000f8e02ff */
[----:B------:R-:W-:-:S02]  /*d070*/  LEA R84, R3, R68, 0x1 ;  /* 0x0000004403547211 */ /* 0x000fc400078e08ff */
[----:B------:R-:W-:Y:S02]  /*d080*/  F2FP.F16.F32.PACK_AB R13, R90, R75 ;  /* 0x0000004b5a0d723e */ /* 0x000fe400000000ff */
[C---:B------:R-:W-:Y:S02]  /*d090*/  LEA R86, R3.reuse, R84, 0x1 ;  /* 0x0000005403567211 */ /* 0x040fe400078e08ff */
[----:B------:R-:W-:Y:S02]  /*d0a0*/  F2FP.F16.F32.PACK_AB R37, R92, R77 ;  /* 0x0000004d5c25723e */ /* 0x000fe400000000ff */
[C---:B------:R-:W-:Y:S02]  /*d0b0*/  LEA R88, R3.reuse, R86, 0x1 ;  /* 0x0000005603587211 */ /* 0x040fe400078e08ff */
[----:B------:R-:W-:Y:S01]  /*d0c0*/  F2FP.F16.F32.PACK_AB R14, R94, R79 ;  /* 0x0000004f5e0e723e */ /* 0x000fe200000000ff */
[----:B------:R-:W1:Y:S01]  /*d0d0*/  LDCU UR4, c[0x0][0x3ec] ;  /* 0x00007d80ff0477ac */ /* 0x000e620008000800 */
[----:B------:R-:W-:-:S02]  /*d0e0*/  LEA R90, R3, R88, 0x1 ;  /* 0x00000058035a7211 */ /* 0x000fc400078e08ff */
[----:B------:R-:W-:Y:S02]  /*d0f0*/  F2FP.F16.F32.PACK_AB R38, R96, R81 ;  /* 0x000000516026723e */ /* 0x000fe400000000ff */
[----:B------:R-:W-:Y:S01]  /*d100*/  F2FP.F16.F32.PACK_AB R15, R98, R83 ;  /* 0x00000053620f723e */ /* 0x000fe200000000ff */
[----:B------:R-:W-:Y:S01]  /*d110*/  BAR.SYNC.DEFER_BLOCKING 0x0 ;  /* 0x0000000000007b1d */ /* 0x000fe20000010000 */
[----:B------:R-:W-:Y:S01]  /*d120*/  F2FP.F16.F32.PACK_AB R39, R100, R85 ;  /* 0x000000556427723e */ /* 0x000fe200000000ff */
[C---:B------:R-:W-:Y:S01]  /*d130*/  IMAD R92, R3.reuse, 0x2, R90 ;  /* 0x00000002035c7824 */ /* 0x040fe200078e025a */
[----:B------:R-:W-:Y:S02]  /*d140*/  F2FP.F16.F32.PACK_AB R44, R102, R87 ;  /* 0x00000057662c723e */ /* 0x000fe400000000ff */
[----:B------:R-:W-:Y:S02]  /*d150*/  F2FP.F16.F32.PACK_AB R48, R104, R89 ;  /* 0x000000596830723e */ /* 0x000fe400000000ff */
[----:B------:R-:W-:-:S02]  /*d160*/  LEA R94, R3, R92, 0x1 ;  /* 0x0000005c035e7211 */ /* 0x000fc400078e08ff */
[----:B------:R-:W-:Y:S02]  /*d170*/  F2FP.F16.F32.PACK_AB R49, R106, R41 ;  /* 0x000000296a31723e */ /* 0x000fe400000000ff */
[C---:B------:R-:W-:Y:S01]  /*d180*/  LEA R96, R3.reuse, R94, 0x1 ;  /* 0x0000005e03607211 */ /* 0x040fe200078e08ff */
[----:B-1----:R-:W-:Y:S01]  /*d190*/  UIMAD UR4, UR10, UR4, URZ ;  /* 0x000000040a0472a4 */ /* 0x002fe2000f8e02ff */
[----:B------:R-:W-:Y:S02]  /*d1a0*/  F2FP.F16.F32.PACK_AB R50, R108, R95 ;  /* 0x0000005f6c32723e */ /* 0x000fe400000000ff */
[C---:B------:R-:W-:Y:S02]  /*d1b0*/  LEA R98, R3.reuse, R96, 0x1 ;  /* 0x0000006003627211 */ /* 0x040fe400078e08ff */
[----:B------:R-:W-:Y:S02]  /*d1c0*/  F2FP.F16.F32.PACK_AB R47, R110, R47 ;  /* 0x0000002f6e2f723e */ /* 0x000fe400000000ff */
[----:B------:R-:W-:-:S02]  /*d1d0*/  LEA R100, R3, R98, 0x1 ;  /* 0x0000006203647211 */ /* 0x000fc400078e08ff */
[----:B------:R-:W-:Y:S02]  /*d1e0*/  F2FP.F16.F32.PACK_AB R51, R112, R97 ;  /* 0x000000617033723e */ /* 0x000fe400000000ff */
[----:B------:R-:W-:Y:S01]  /*d1f0*/  F2FP.F16.F32.PACK_AB R45, R42, R93 ;  /* 0x0000005d2a2d723e */ /* 0x000fe200000000ff */
[----:B------:R-:W-:Y:S01]  /*d200*/  STS.128 [R2], R12 ;  /* 0x0000000c02007388 */ /* 0x000fe20000000c00 */
[----:B------:R-:W-:Y:S01]  /*d210*/  IMAD R102, R3, 0x2, R100 ;  /* 0x0000000203667824 */ /* 0x000fe200078e0264 */
[----:B------:R-:W-:Y:S02]  /*d220*/  F2FP.F16.F32.PACK_AB R46, R46, R43 ;  /* 0x0000002b2e2e723e */ /* 0x000fe400000000ff */
[----:B------:R1:W-:Y:S01]  /*d230*/  STS.128 [R2+0x800], R36 ;  /* 0x0008002402007388 */ /* 0x0003e20000000c00 */
[----:B------:R-:W-:Y:S02]  /*d240*/  F2FP.F16.F32.PACK_AB R20, R25, R20 ;  /* 0x000000141914723e */ /* 0x000fe400000000ff */
[----:B------:R-:W-:Y:S01]  /*d250*/  LEA R104, R3, R102, 0x1 ;  /* 0x0000006603687211 */ /* 0x000fe200078e08ff */
[----:B------:R-:W-:Y:S01]  /*d260*/  BAR.SYNC.DEFER_BLOCKING 0x0 ;  /* 0x0000000000007b1d */ /* 0x000fe20000010000 */
[----:B------:R-:W-:-:S02]  /*d270*/  F2FP.F16.F32.PACK_AB R25, R27, R22 ;  /* 0x000000161b19723e */ /* 0x000fc400000000ff */
[----:B------:R-:W-:Y:S02]  /*d280*/  LEA R106, R3, R104, 0x1 ;  /* 0x00000068036a7211 */ /* 0x000fe400078e08ff */
[----:B------:R-:W-:Y:S02]  /*d290*/  F2FP.F16.F32.PACK_AB R24, R23, R24 ;  /* 0x000000181718723e */ /* 0x000fe400000000ff */
[----:B------:R-:W-:Y:S01]  /*d2a0*/  F2FP.F16.F32.PACK_AB R22, R35, R26 ;  /* 0x0000001a2316723e */ /* 0x000fe200000000ff */
[----:B------:R-:W-:Y:S01]  /*d2b0*/  IMAD R108, R3, 0x2, R106 ;  /* 0x00000002036c7824 */ /* 0x000fe200078e026a */
[----:B------:R-:W-:Y:S02]  /*d2c0*/  F2FP.F16.F32.PACK_AB R21, R30, R21 ;  /* 0x000000151e15723e */ /* 0x000fe400000000ff */
[----:B------:R-:W-:Y:S01]  /*d2d0*/  F2FP.F16.F32.PACK_AB R26, R33, R28 ;  /* 0x0000001c211a723e */ /* 0x000fe200000000ff */
[C---:B-1----:R-:W-:Y:S01]  /*d2e0*/  IMAD.SHL.U32 R37, R40.reuse, 0x2, RZ ;  /* 0x0000000228257824 */ /* 0x042fe200078e00ff */
[----:B------:R-:W-:Y:S01]  /*d2f0*/  LEA R110, R3, R108, 0x1 ;  /* 0x0000006c036e7211 */ /* 0x000fe200078e08ff */
[----:B------:R-:W-:Y:S01]  /*d300*/  IMAD.HI R40, R40, 0x2, RZ ;  /* 0x0000000228287827 */ /* 0x000fe200078e02ff */
[----:B------:R-:W-:-:S02]  /*d310*/  F2FP.F16.F32.PACK_AB R23, R34, R31 ;  /* 0x0000001f2217723e */ /* 0x000fc400000000ff */
[----:B----4-:R-:W-:Y:S01]  /*d320*/  IADD3 R165, P1, P2, R37, UR6, R166 ;  /* 0x0000000625a57c10 */ /* 0x010fe2000fa3e0a6 */
[----:B------:R-:W-:Y:S01]  /*d330*/  USHF.L.U32 UR6, UR4, 0x2, URZ ;  /* 0x0000000204067899 */ /* 0x000fe200080006ff */
[C---:B------:R-:W-:Y:S02]  /*d340*/  LEA R112, R3.reuse, R110, 0x1 ;  /* 0x0000006e03707211 */ /* 0x040fe400078e08ff */
[----:B------:R-:W-:Y:S01]  /*d350*/  IADD3.X R167, PT, PT, R40, UR5, R167, P1, P2 ;  /* 0x0000000528a77c10 */ /* 0x000fe20008fe44a7 */
[----:B------:R-:W-:Y:S01]  /*d360*/  UIMAD.WIDE UR4, UR4, 0x4, URZ ;  /* 0x00000004040478a5 */ /* 0x000fe2000f8e02ff */
[-C--:B------:R-:W-:Y:S01]  /*d370*/  LEA R36, P1, R72, R165.reuse, 0x1 ;  /* 0x000000a548247211 */ /* 0x080fe200078208ff */
[----:B------:R-:W1:Y:S01]  /*d380*/  LDS.128 R8, [R0+UR7] ;  /* 0x0000000700087984 */ /* 0x000e620008000c00 */
[-C--:B------:R-:W-:Y:S01]  /*d390*/  LEA R38, P2, R74, R165.reuse, 0x1 ;  /* 0x000000a54a267211 */ /* 0x080fe200078408ff */
[----:B------:R-:W-:Y:S01]  /*d3a0*/  IMAD R114, R3, 0x2, R112 ;  /* 0x0000000203727824 */ /* 0x000fe200078e0270 */
[----:B------:R-:W-:Y:S01]  /*d3b0*/  LEA R40, P3, R76, R165, 0x1 ;  /* 0x000000a54c287211 */ /* 0x000fe200078608ff */
[----:B------:R-:W-:Y:S01]  /*d3c0*/  LDS.128 R12, [R0+UR7+0x1000] ;  /* 0x00100007000c7984 */ /* 0x000fe20008000c00 */
[----:B------:R-:W-:-:S02]  /*d3d0*/  LEA.HI.X.SX32 R37, R72, R167, 0x1, P1 ;  /* 0x000000a748257211 */ /* 0x000fc400008f0eff */
[-C--:B------:R-:W-:Y:S01]  /*d3e0*/  LEA.HI.X.SX32 R39, R74, R167.reuse, 0x1, P2 ;  /* 0x000000a74a277211 */ /* 0x080fe200010f0eff */
[----:B------:R-:W-:Y:S01]  /*d3f0*/  BAR.SYNC.DEFER_BLOCKING 0x0 ;  /* 0x0000000000007b1d */ /* 0x000fe20000010000 */
[----:B------:R-:W-:Y:S02]  /*d400*/  LEA.HI.X.SX32 R41, R76, R167, 0x1, P3 ;  /* 0x000000a74c297211 */ /* 0x000fe400018f0eff */
[C---:B------:R-:W-:Y:S02]  /*d410*/  LEA R42, P1, R78.reuse, R165, 0x1 ;  /* 0x000000a54e2a7211 */ /* 0x040fe400078208ff */
[C---:B------:R-:W-:Y:S02]  /*d420*/  LEA R116, R3.reuse, R114, 0x1 ;  /* 0x0000007203747211 */ /* 0x040fe400078e08ff */
[----:B------:R-:W-:Y:S02]  /*d430*/  LEA.HI.X.SX32 R43, R78, R167, 0x1, P1 ;  /* 0x000000a74e2b7211 */ /* 0x000fe400008f0eff */
[----:B------:R-:W-:-:S02]  /*d440*/  LEA R118, R3, R116, 0x1 ;  /* 0x0000007403767211 */ /* 0x000fc400078e08ff */
[----:B------:R-:W-:-:S03]  /*d450*/  F2FP.F16.F32.PACK_AB R27, R32, R29 ;  /* 0x0000001d201b723e */ /* 0x000fc600000000ff */
[----:B------:R-:W-:-:S05]  /*d460*/  IMAD R120, R3, 0x2, R118 ;  /* 0x0000000203787824 */ /* 0x000fca00078e0276 */
[----:B------:R-:W-:-:S04]  /*d470*/  LEA R122, R3, R120, 0x1 ;  /* 0x00000078037a7211 */ /* 0x000fc800078e08ff */
[----:B------:R-:W-:Y:S01]  /*d480*/  LEA R124, R3, R122, 0x1 ;  /* 0x0000007a037c7211 */ /* 0x000fe200078e08ff */
[----:B------:R2:W-:Y:S04]  /*d490*/  STS.128 [R2], R44 ;  /* 0x0000002c02007388 */ /* 0x0005e80000000c00 */
[----:B------:R3:W-:Y:S01]  /*d4a0*/  STS.128 [R2+0x800], R48 ;  /* 0x0008003002007388 */ /* 0x0007e20000000c00 */
[----:B------:R-:W-:Y:S01]  /*d4b0*/  BAR.SYNC.DEFER_BLOCKING 0x0 ;  /* 0x0000000000007b1d */ /* 0x000fe20000010000 */
[-C--:B--2---:R-:W-:Y:S02]  /*d4c0*/  LEA R44, P2, R80, R165.reuse, 0x1 ;  /* 0x000000a5502c7211 */ /* 0x084fe400078408ff */
[----:B------:R-:W-:Y:S02]  /*d4d0*/  LEA R46, P3, R82, R165, 0x1 ;  /* 0x000000a5522e7211 */ /* 0x000fe400078608ff */
[----:B------:R-:W-:-:S02]  /*d4e0*/  LEA.HI.X.SX32 R45, R80, R167, 0x1, P2 ;  /* 0x000000a7502d7211 */ /* 0x000fc400010f0eff */
[----:B------:R-:W-:Y:S02]  /*d4f0*/  LEA.HI.X.SX32 R47, R82, R167, 0x1, P3 ;  /* 0x000000a7522f7211 */ /* 0x000fe400018f0eff */
[-C--:B---3--:R-:W-:Y:S02]  /*d500*/  LEA R50, P1, R70, R165.reuse, 0x1 ;  /* 0x000000a546327211 */ /* 0x088fe400078208ff */
[-C--:B------:R-:W-:Y:S02]  /*d510*/  LEA R52, P2, R54, R165.reuse, 0x1 ;  /* 0x000000a536347211 */ /* 0x080fe400078408ff */
[----:B------:R-:W-:Y:S02]  /*d520*/  LEA R48, P3, R56, R165, 0x1 ;  /* 0x000000a538307211 */ /* 0x000fe400078608ff */
[-C--:B------:R-:W-:Y:S02]  /*d530*/  LEA.HI.X.SX32 R51, R70, R167.reuse, 0x1, P1 ;  /* 0x000000a746337211 */ /* 0x080fe400008f0eff */
[-C--:B------:R-:W-:Y:S01]  /*d540*/  LEA.HI.X.SX32 R53, R54, R167.reuse, 0x1, P2 ;  /* 0x000000a736357211 */ /* 0x080fe200010f0eff */
[----:B------:R-:W2:Y:S01]  /*d550*/  LDS.128 R28, [R0+UR7] ;  /* 0x00000007001c7984 */ /* 0x000ea20008000c00 */
[----:B------:R-:W-:-:S02]  /*d560*/  LEA.HI.X.SX32 R49, R56, R167, 0x1, P3 ;  /* 0x000000a738317211 */ /* 0x000fc400018f0eff */
[-C--:B------:R-:W-:Y:S01]  /*d570*/  LEA R54, P1, R60, R165.reuse, 0x1 ;  /* 0x000000a53c367211 */ /* 0x080fe200078208ff */
[----:B------:R-:W-:Y:S01]  /*d580*/  LDS.128 R32, [R0+UR7+0x1000] ;  /* 0x0010000700207984 */ /* 0x000fe20008000c00 */
[----:B------:R-:W-:Y:S01]  /*d590*/  BAR.SYNC.DEFER_BLOCKING 0x0 ;  /* 0x0000000000007b1d */ /* 0x000fe20000010000 */
[----:B------:R-:W-:Y:S02]  /*d5a0*/  LEA R58, P3, R64, R165, 0x1 ;  /* 0x000000a5403a7211 */ /* 0x000fe400078608ff */
[-C--:B------:R-:W-:Y:S02]  /*d5b0*/  LEA.HI.X.SX32 R55, R60, R167.reuse, 0x1, P1 ;  /* 0x000000a73c377211 */ /* 0x080fe400008f0eff */
[----:B------:R-:W-:Y:S02]  /*d5c0*/  LEA.HI.X.SX32 R59, R64, R167, 0x1, P3 ;  /* 0x000000a7403b7211 */ /* 0x000fe400018f0eff */
[-C--:B------:R-:W-:Y:S02]  /*d5d0*/  LEA R60, P1, R66, R165.reuse, 0x1 ;  /* 0x000000a5423c7211 */ /* 0x080fe400078208ff */
[----:B------:R-:W-:-:S02]  /*d5e0*/  LEA R64, P3, R84, R165, 0x1 ;  /* 0x000000a554407211 */ /* 0x000fc400078608ff */
[-C--:B------:R-:W-:Y:S02]  /*d5f0*/  LEA.HI.X.SX32 R61, R66, R167.reuse, 0x1, P1 ;  /* 0x000000a7423d7211 */ /* 0x080fe400008f0eff */
[----:B------:R-:W-:Y:S02]  /*d600*/  LEA.HI.X.SX32 R65, R84, R167, 0x1, P3 ;  /* 0x000000a754417211 */ /* 0x000fe400018f0eff */
[-C--:B------:R-:W-:Y:S02]  /*d610*/  LEA R66, P3, R90, R165.reuse, 0x1 ;  /* 0x000000a55a427211 */ /* 0x080fe400078608ff */
[----:B------:R-:W-:Y:S02]  /*d620*/  LEA R56, P2, R62, R165, 0x1 ;  /* 0x000000a53e387211 */ /* 0x000fe400078408ff */
[-C--:B------:R-:W-:Y:S01]  /*d630*/  LEA.HI.X.SX32 R67, R90, R167.reuse, 0x1, P3 ;  /* 0x000000a75a437211 */ /* 0x080fe200018f0eff */
[----:B------:R-:W-:Y:S01]  /*d640*/  IMAD R90, R3, 0x2, R124 ;  /* 0x00000002035a7824 */ /* 0x000fe200078e027c */
[----:B------:R-:W-:-:S02]  /*d650*/  LEA.HI.X.SX32 R57, R62, R167, 0x1, P2 ;  /* 0x000000a73e397211 */ /* 0x000fc400010f0eff */
[-C--:B------:R-:W-:Y:S01]  /*d660*/  LEA R62, P2, R68, R165.reuse, 0x1 ;  /* 0x000000a5443e7211 */ /* 0x080fe200078408ff */
[----:B------:R-:W-:Y:S01]  /*d670*/  STS.128 [R2], R20 ;  /* 0x0000001402007388 */ /* 0x000fe20000000c00 */
[C---:B------:R-:W-:Y:S02]  /*d680*/  LEA R126, R3.reuse, R90, 0x1 ;  /* 0x0000005a037e7211 */ /* 0x040fe400078e08ff */
[----:B------:R-:W-:Y:S01]  /*d690*/  LEA R72, P3, R96, R165, 0x1 ;  /* 0x000000a560487211 */ /* 0x000fe200078608ff */
[----:B------:R-:W-:Y:S01]  /*d6a0*/  STS.128 [R2+0x800], R24 ;  /* 0x0008001802007388 */ /* 0x000fe20000000c00 */
[C---:B------:R-:W-:Y:S02]  /*d6b0*/  LEA R128, R3.reuse, R126, 0x1 ;  /* 0x0000007e03807211 */ /* 0x040fe400078e08ff */
[-C--:B------:R-:W-:Y:S01]  /*d6c0*/  LEA.HI.X.SX32 R63, R68, R167.reuse, 0x1, P2 ;  /* 0x000000a7443f7211 */ /* 0x080fe200010f0eff */
[----:B------:R-:W-:Y:S01]  /*d6d0*/  BAR.SYNC.DEFER_BLOCKING 0x0 ;  /* 0x0000000000007b1d */ /* 0x000fe20000010000 */
[----:B------:R-:W-:Y:S01]  /*d6e0*/  LEA.HI.X.SX32 R73, R96, R167, 0x1, P3 ;  /* 0x000000a760497211 */ /* 0x000fe200018f0eff */
[----:B------:R-:W-:Y:S01]  /*d6f0*/  IMAD R130, R3, 0x2, R128 ;  /* 0x0000000203827824 */ /* 0x000fe200078e0280 */
[----:B------:R-:W-:-:S02]  /*d700*/  LEA R70, P1, R86, R165, 0x1 ;  /* 0x000000a556467211 */ /* 0x000fc400078208ff */
[-C--:B------:R-:W-:Y:S02]  /*d710*/  LEA R68, P2, R88, R165.reuse, 0x1 ;  /* 0x000000a558447211 */ /* 0x080fe400078408ff */
[C---:B------:R-:W-:Y:S02]  /*d720*/  LEA R132, R3.reuse, R130, 0x1 ;  /* 0x0000008203847211 */ /* 0x040fe400078e08ff */
[----:B------:R-:W-:Y:S02]  /*d730*/  LEA R80, P3, R102, R165, 0x1 ;  /* 0x000000a566507211 */ /* 0x000fe400078608ff */
[C---:B------:R-:W-:Y:S02]  /*d740*/  LEA R134, R3.reuse, R132, 0x1 ;  /* 0x0000008403867211 */ /* 0x040fe400078e08ff */
[-C--:B------:R-:W-:Y:S02]  /*d750*/  LEA.HI.X.SX32 R71, R86, R167.reuse, 0x1, P1 ;  /* 0x000000a756477211 */ /* 0x080fe400008f0eff */
[-C--:B------:R-:W-:Y:S01]  /*d760*/  LEA.HI.X.SX32 R69, R88, R167.reuse, 0x1, P2 ;  /* 0x000000a758457211 */ /* 0x080fe200010f0eff */
[----:B------:R-:W-:Y:S01]  /*d770*/  IMAD R136, R3, 0x2, R134 ;  /* 0x0000000203887824 */ /* 0x000fe200078e0286 */
[----:B------:R-:W-:-:S02]  /*d780*/  LEA.HI.X.SX32 R81, R102, R167, 0x1, P3 ;  /* 0x000000a766517211 */ /* 0x000fc400018f0eff */
[-C--:B------:R-:W-:Y:S02]  /*d790*/  LEA R76, P1, R92, R165.reuse, 0x1 ;  /* 0x000000a55c4c7211 */ /* 0x080fe400078208ff */
[C---:B------:R-:W-:Y:S02]  /*d7a0*/  LEA R138, R3.reuse, R136, 0x1 ;  /* 0x00000088038a7211 */ /* 0x040fe400078e08ff */
[-C--:B------:R-:W-:Y:S01]  /*d7b0*/  LEA R74, P2, R94, R165.reuse, 0x1 ;  /* 0x000000a55e4a7211 */ /* 0x080fe200078408ff */
[----:B------:R-:W3:Y:S01]  /*d7c0*/  LDS.128 R20, [R0+UR7] ;  /* 0x0000000700147984 */ /* 0x000ee20008000c00 */
[----:B------:R-:W-:Y:S02]  /*d7d0*/  LEA R86, P3, R108, R165, 0x1 ;  /* 0x000000a56c567211 */ /* 0x000fe400078608ff */
[----:B------:R-:W-:Y:S01]  /*d7e0*/  LEA R140, R3, R138, 0x1 ;  /* 0x0000008a038c7211 */ /* 0x000fe200078e08ff */
[----:B0-----:R0:W-:Y:S01]  /*d7f0*/  STG.E.U16 desc[UR18][R36.64], R16 ;  /* 0x0000001024007986 */ /* 0x0011e2000c101512 */
[----:B------:R-:W-:-:S02]  /*d800*/  LEA.HI.X.SX32 R77, R92, R167, 0x1, P1 ;  /* 0x000000a75c4d7211 */ /* 0x000fc400008f0eff */
[-C--:B------:R-:W-:Y:S01]  /*d810*/  LEA.HI.X.SX32 R75, R94, R167.reuse, 0x1, P2 ;  /* 0x000000a75e4b7211 */ /* 0x080fe200010f0eff */
[----:B------:R-:W-:Y:S01]  /*d820*/  IMAD R142, R3, 0x2, R140 ;  /* 0x00000002038e7824 */ /* 0x000fe200078e028c */
[----:B------:R-:W-:Y:S02]  /*d830*/  LEA.HI.X.SX32 R87, R108, R167, 0x1, P3 ;  /* 0x000000a76c577211 */ /* 0x000fe400018f0eff */
[-C--:B------:R-:W-:Y:S02]  /*d840*/  LEA R78, P1, R98, R165.reuse, 0x1 ;  /* 0x000000a5624e7211 */ /* 0x080fe400078208ff */
[-C--:B------:R-:W-:Y:S02]  /*d850*/  LEA R82, P2, R100, R165.reuse, 0x1 ;  /* 0x000000a564527211 */ /* 0x080fe400078408ff */
[----:B------:R-:W-:Y:S02]  /*d860*/  LEA R92, P3, R114, R165, 0x1 ;  /* 0x000000a5725c7211 */ /* 0x000fe400078608ff */
[----:B------:R-:W-:-:S02]  /*d870*/  LEA.HI.X.SX32 R79, R98, R167, 0x1, P1 ;  /* 0x000000a7624f7211 */ /* 0x000fc400008f0eff */
[-C--:B------:R-:W-:Y:S02]  /*d880*/  LEA.HI.X.SX32 R83, R100, R167.reuse, 0x1, P2 ;  /* 0x000000a764537211 */ /* 0x080fe400010f0eff */
[----:B------:R-:W-:Y:S02]  /*d890*/  LEA.HI.X.SX32 R93, R114, R167, 0x1, P3 ;  /* 0x000000a7725d7211 */ /* 0x000fe400018f0eff */
[-C--:B------:R-:W-:Y:S02]  /*d8a0*/  LEA R84, P2, R106, R165.reuse, 0x1 ;  /* 0x000000a56a547211 */ /* 0x080fe400078408ff */
[----:B------:R-:W-:Y:S02]  /*d8b0*/  LEA R98, P3, R120, R165, 0x1 ;  /* 0x000000a578627211 */ /* 0x000fe400078608ff */
[----:B------:R-:W-:Y:S02]  /*d8c0*/  LEA R144, R3, R142, 0x1 ;  /* 0x0000008e03907211 */ /* 0x000fe400078e08ff */
[----:B------:R-:W-:-:S02]  /*d8d0*/  LEA.HI.X.SX32 R85, R106, R167, 0x1, P2 ;  /* 0x000000a76a557211 */ /* 0x000fc400010f0eff */
[----:B------:R-:W-:Y:S02]  /*d8e0*/  LEA.HI.X.SX32 R99, R120, R167, 0x1, P3 ;  /* 0x000000a778637211 */ /* 0x000fe400018f0eff */
[C---:B------:R-:W-:Y:S02]  /*d8f0*/  LEA R106, P3, R90.reuse, R165, 0x1 ;  /* 0x000000a55a6a7211 */ /* 0x040fe400078608ff */
[C---:B------:R-:W-:Y:S02]  /*d900*/  LEA R146, R3.reuse, R144, 0x1 ;  /* 0x0000009003927211 */ /* 0x040fe400078e08ff */
[----:B------:R-:W-:Y:S02]  /*d910*/  LEA.HI.X.SX32 R107, R90, R167, 0x1, P3 ;  /* 0x000000a75a6b7211 */ /* 0x000fe400018f0eff */
[-C--:B------:R-:W-:Y:S01]  /*d920*/  LEA R88, P1, R104, R165.reuse, 0x1 ;  /* 0x000000a568587211 */ /* 0x080fe200078208ff */
[----:B------:R-:W-:Y:S01]  /*d930*/  IMAD R90, R3, 0x2, R146 ;  /* 0x00000002035a7824 */ /* 0x000fe200078e0292 */
[----:B------:R-:W-:-:S02]  /*d940*/  LEA R94, P2, R112, R165, 0x1 ;  /* 0x000000a5705e7211 */ /* 0x000fc400078408ff */
[----:B------:R-:W-:Y:S02]  /*d950*/  LEA.HI.X.SX32 R89, R104, R167, 0x1, P1 ;  /* 0x000000a768597211 */ /* 0x000fe400008f0eff */
[C---:B------:R-:W-:Y:S02]  /*d960*/  LEA R148, R3.reuse, R90, 0x1 ;  /* 0x0000005a03947211 */ /* 0x040fe400078e08ff */
[----:B------:R-:W-:Y:S02]  /*d970*/  LEA R96, P1, R110, R165, 0x1 ;  /* 0x000000a56e607211 */ /* 0x000fe400078208ff */
[C---:B------:R-:W-:Y:S02]  /*d980*/  LEA R150, R3.reuse, R148, 0x1 ;  /* 0x0000009403967211 */ /* 0x040fe400078e08ff */
[----:B------:R-:W-:Y:S02]  /*d990*/  LEA.HI.X.SX32 R95, R112, R167, 0x1, P2 ;  /* 0x000000a7705f7211 */ /* 0x000fe400010f0eff */
[-C--:B------:R-:W-:Y:S01]  /*d9a0*/  LEA R100, P2, R118, R165.reuse, 0x1 ;  /* 0x000000a576647211 */ /* 0x080fe200078408ff */
[----:B------:R-:W-:Y:S01]  /*d9b0*/  IMAD R152, R3, 0x2, R150 ;  /* 0x0000000203987824 */ /* 0x000fe200078e0296 */
[----:B------:R-:W-:-:S02]  /*d9c0*/  LEA R112, P3, R130, R165, 0x1 ;  /* 0x000000a582707211 */ /* 0x000fc400078608ff */
[----:B------:R-:W-:Y:S02]  /*d9d0*/  LEA.HI.X.SX32 R97, R110, R167, 0x1, P1 ;  /* 0x000000a76e617211 */ /* 0x000fe400008f0eff */
[----:B------:R-:W-:Y:S02]  /*d9e0*/  LEA R154, R3, R152, 0x1 ;  /* 0x00000098039a7211 */ /* 0x000fe400078e08ff */
[----:B------:R-:W-:Y:S02]  /*d9f0*/  LEA R102, P1, R116, R165, 0x1 ;  /* 0x000000a574667211 */ /* 0x000fe400078208ff */
[-C--:B------:R-:W-:Y:S02]  /*da00*/  LEA.HI.X.SX32 R101, R118, R167.reuse, 0x1, P2 ;  /* 0x000000a776657211 */ /* 0x080fe400010f0eff */
[----:B------:R-:W-:Y:S02]  /*da10*/  LEA.HI.X.SX32 R113, R130, R167, 0x1, P3 ;  /* 0x000000a782717211 */ /* 0x000fe400018f0eff */
[----:B------:R-:W-:-:S02]  /*da20*/  LEA R108, P2, R124, R165, 0x1 ;  /* 0x000000a57c6c7211 */ /* 0x000fc400078408ff */
[----:B------:R-:W-:Y:S02]  /*da30*/  LEA R118, P3, R136, R165, 0x1 ;  /* 0x000000a588767211 */ /* 0x000fe400078608ff */
[C---:B------:R-:W-:Y:S02]  /*da40*/  LEA R156, R3.reuse, R154, 0x1 ;  /* 0x0000009a039c7211 */ /* 0x040fe400078e08ff */
[----:B------:R-:W-:Y:S02]  /*da50*/  LEA.HI.X.SX32 R103, R116, R167, 0x1, P1 ;  /* 0x000000a774677211 */ /* 0x000fe400008f0eff */
[----:B------:R-:W-:Y:S01]  /*da60*/  LEA R104, P1, R122, R165, 0x1 ;  /* 0x000000a57a687211 */ /* 0x000fe200078208ff */
[----:B------:R-:W-:Y:S01]  /*da70*/  IMAD R158, R3, 0x2, R156 ;  /* 0x00000002039e7824 */ /* 0x000fe200078e029c */
[-C--:B------:R-:W-:Y:S02]  /*da80*/  LEA.HI.X.SX32 R109, R124, R167.reuse, 0x1, P2 ;  /* 0x000000a77c6d7211 */ /* 0x080fe400010f0eff */
[----:B------:R-:W-:-:S02]  /*da90*/  LEA.HI.X.SX32 R119, R136, R167, 0x1, P3 ;  /* 0x000000a788777211 */ /* 0x000fc400018f0eff */
[----:B------:R-:W-:Y:S02]  /*daa0*/  LEA R124, P3, R142, R165, 0x1 ;  /* 0x000000a58e7c7211 */ /* 0x000fe400078608ff */
[----:B------:R-:W-:Y:S02]  /*dab0*/  LEA.HI.X.SX32 R105, R122, R167, 0x1, P1 ;  /* 0x000000a77a697211 */ /* 0x000fe400008f0eff */
[-C--:B------:R-:W-:Y:S02]  /*dac0*/  LEA R110, P2, R128, R165.reuse, 0x1 ;  /* 0x000000a5806e7211 */ /* 0x080fe400078408ff */
[----:B------:R-:W-:Y:S02]  /*dad0*/  LEA R114, P1, R126, R165, 0x1 ;  /* 0x000000a57e727211 */ /* 0x000fe400078208ff */
[----:B------:R-:W-:Y:S02]  /*dae0*/  LEA.HI.X.SX32 R125, R142, R167, 0x1, P3 ;  /* 0x000000a78e7d7211 */ /* 0x000fe400018f0eff */
[----:B------:R-:W-:-:S02]  /*daf0*/  LEA R130, P3, R90, R165, 0x1 ;  /* 0x000000a55a827211 */ /* 0x000fc400078608ff */
[----:B------:R-:W-:Y:S02]  /*db00*/  LEA R160, R3, R158, 0x1 ;  /* 0x0000009e03a07211 */ /* 0x000fe400078e08ff */
[-C--:B------:R-:W-:Y:S02]  /*db10*/  LEA.HI.X.SX32 R111, R128, R167.reuse, 0x1, P2 ;  /* 0x000000a7806f7211 */ /* 0x080fe400010f0eff */
[----:B------:R-:W-:Y:S02]  /*db20*/  LEA.HI.X.SX32 R115, R126, R167, 0x1, P1 ;  /* 0x000000a77e737211 */ /* 0x000fe400008f0eff */
[-C--:B------:R-:W-:Y:S02]  /*db30*/  LEA R116, P2, R134, R165.reuse, 0x1 ;  /* 0x000000a586747211 */ /* 0x080fe400078408ff */
[----:B------:R-:W-:Y:S02]  /*db40*/  LEA R120, P1, R132, R165, 0x1 ;  /* 0x000000a584787211 */ /* 0x000fe400078208ff */
[----:B------:R-:W-:-:S02]  /*db50*/  LEA.HI.X.SX32 R131, R90, R167, 0x1, P3 ;  /* 0x000000a75a837211 */ /* 0x000fc400018f0eff */
[C---:B------:R-:W-:Y:S02]  /*db60*/  LEA R90, R3.reuse, R160, 0x1 ;  /* 0x000000a0035a7211 */ /* 0x040fe400078e08ff */
[-C--:B------:R-:W-:Y:S02]  /*db70*/  LEA.HI.X.SX32 R117, R134, R167.reuse, 0x1, P2 ;  /* 0x000000a786757211 */ /* 0x080fe400010f0eff */
[----:B------:R-:W-:Y:S01]  /*db80*/  LEA.HI.X.SX32 R121, R132, R167, 0x1, P1 ;  /* 0x000000a784797211 */ /* 0x000fe200008f0eff */
[----:B------:R-:W-:Y:S01]  /*db90*/  IMAD R162, R3, 0x2, R90 ;  /* 0x0000000203a27824 */ /* 0x000fe200078e025a */
[-C--:B------:R-:W-:Y:S02]  /*dba0*/  LEA R126, P2, R140, R165.reuse, 0x1 ;  /* 0x000000a58c7e7211 */ /* 0x080fe400078408ff */
[----:B------:R-:W-:Y:S02]  /*dbb0*/  LEA R122, P1, R138, R165, 0x1 ;  /* 0x000000a58a7a7211 */ /* 0x000fe400078208ff */
[----:B------:R-:W-:-:S02]  /*dbc0*/  LEA.HI.X.SX32 R127, R140, R167, 0x1, P2 ;  /* 0x000000a78c7f7211 */ /* 0x000fc400010f0eff */
[----:B------:R-:W-:Y:S02]  /*dbd0*/  LEA.HI.X.SX32 R123, R138, R167, 0x1, P1 ;  /* 0x000000a78a7b7211 */ /* 0x000fe400008f0eff */
[-C--:B------:R-:W-:Y:S02]  /*dbe0*/  LEA R132, P2, R146, R165.reuse, 0x1 ;  /* 0x000000a592847211 */ /* 0x080fe400078408ff */
[----:B------:R-:W-:Y:S02]  /*dbf0*/  LEA R138, P3, R152, R165, 0x1 ;  /* 0x000000a5988a7211 */ /* 0x000fe400078608ff */
[----:B------:R-:W-:Y:S02]  /*dc00*/  LEA R164, R3, R162, 0x1 ;  /* 0x000000a203a47211 */ /* 0x000fe400078e08ff */
[----:B------:R-:W-:Y:S02]  /*dc10*/  LEA.HI.X.SX32 R133, R146, R167, 0x1, P2 ;  /* 0x000000a792857211 */ /* 0x000fe400010f0eff */
[----:B------:R-:W-:-:S02]  /*dc20*/  LEA R128, P1, R144, R165, 0x1 ;  /* 0x000000a590807211 */ /* 0x000fc400078208ff */
[----:B------:R-:W-:Y:S02]  /*dc30*/  LEA R136, P2, R150, R165, 0x1 ;  /* 0x000000a596887211 */ /* 0x000fe400078408ff */
[----:B------:R-:W-:Y:S02]  /*dc40*/  LEA.HI.X.SX32 R139, R152, R167, 0x1, P3 ;  /* 0x000000a7988b7211 */ /* 0x000fe400018f0eff */
[----:B------:R-:W-:Y:S02]  /*dc50*/  LEA R140, P3, R158, R165, 0x1 ;  /* 0x000000a59e8c7211 */ /* 0x000fe400078608ff */
[----:B------:R-:W-:Y:S02]  /*dc60*/  LEA R166, R3, R164, 0x1 ;  /* 0x000000a403a67211 */ /* 0x000fe400078e08ff */
[-C--:B------:R-:W-:Y:S02]  /*dc70*/  LEA.HI.X.SX32 R129, R144, R167.reuse, 0x1, P1 ;  /* 0x000000a790817211 */ /* 0x080fe400008f0eff */
[----:B------:R-:W-:-:S02]  /*dc80*/  LEA.HI.X.SX32 R137, R150, R167, 0x1, P2 ;  /* 0x000000a796897211 */ /* 0x000fc400010f0eff */
[-C--:B------:R-:W-:Y:S02]  /*dc90*/  LEA R134, P1, R148, R165.reuse, 0x1 ;  /* 0x000000a594867211 */ /* 0x080fe400078208ff */
[----:B------:R-:W-:Y:S02]  /*dca0*/  LEA R142, P2, R156, R165, 0x1 ;  /* 0x000000a59c8e7211 */ /* 0x000fe400078408ff */
[-C--:B------:R-:W-:Y:S01]  /*dcb0*/  LEA.HI.X.SX32 R141, R158, R167.reuse, 0x1, P3 ;  /* 0x000000a79e8d7211 */ /* 0x080fe200018f0eff */
[----:B------:R-:W-:Y:S01]  /*dcc0*/  IMAD R158, R3, 0x2, R166 ;  /* 0x00000002039e7824 */ /* 0x000fe200078e02a6 */
[-C--:B------:R-:W-:Y:S02]  /*dcd0*/  LEA.HI.X.SX32 R135, R148, R167.reuse, 0x1, P1 ;  /* 0x000000a794877211 */ /* 0x080fe400008f0eff */
[----:B------:R-:W-:Y:S02]  /*dce0*/  LEA.HI.X.SX32 R143, R156, R167, 0x1, P2 ;  /* 0x000000a79c8f7211 */ /* 0x000fe400010f0eff */
[----:B------:R-:W-:-:S02]  /*dcf0*/  LEA R148, P2, R90, R165, 0x1 ;  /* 0x000000a55a947211 */ /* 0x000fc400078408ff */
[C---:B------:R-:W-:Y:S02]  /*dd00*/  LEA R168, R3.reuse, R158, 0x1 ;  /* 0x0000009e03a87211 */ /* 0x040fe400078e08ff */
[----:B------:R-:W-:Y:S02]  /*dd10*/  LEA R144, P1, R154, R165, 0x1 ;  /* 0x000000a59a907211 */ /* 0x000fe400078208ff */
[-C--:B------:R-:W-:Y:S02]  /*dd20*/  LEA.HI.X.SX32 R149, R90, R167.reuse, 0x1, P2 ;  /* 0x000000a75a957211 */ /* 0x080fe400010f0eff */
[C---:B------:R-:W-:Y:S02]  /*dd30*/  LEA R90, R3.reuse, R168, 0x1 ;  /* 0x000000a8035a7211 */ /* 0x040fe400078e08ff */
[----:B------:R-:W-:Y:S02]  /*dd40*/  LEA.HI.X.SX32 R145, R154, R167, 0x1, P1 ;  /* 0x000000a79a917211 */ /* 0x000fe400008f0eff */
[-C--:B------:R-:W-:Y:S01]  /*dd50*/  LEA R150, P1, R160, R165.reuse, 0x1 ;  /* 0x000000a5a0967211 */ /* 0x080fe200078208ff */
[----:B------:R-:W-:Y:S01]  /*dd60*/  IMAD R170, R3, 0x2, R90 ;  /* 0x0000000203aa7824 */ /* 0x000fe200078e025a */
[----:B------:R-:W-:-:S02]  /*dd70*/  LEA R146, P3, R162, R165, 0x1 ;  /* 0x000000a5a2927211 */ /* 0x000fc400078608ff */
[----:B------:R-:W-:Y:S02]  /*dd80*/  LEA.HI.X.SX32 R151, R160, R167, 0x1, P1 ;  /* 0x000000a7a0977211 */ /* 0x000fe400008f0eff */
[----:B------:R-:W-:Y:S02]  /*dd90*/  LEA R152, P1, R164, R165, 0x1 ;  /* 0x000000a5a4987211 */ /* 0x000fe400078208ff */
[----:B------:R-:W-:Y:S02]  /*dda0*/  LEA R3, R3, R170, 0x1 ;  /* 0x000000aa03037211 */ /* 0x000fe400078e08ff */
[----:B------:R-:W-:Y:S02]  /*ddb0*/  LEA.HI.X.SX32 R147, R162, R167, 0x1, P3 ;  /* 0x000000a7a2937211 */ /* 0x000fe400018f0eff */
[-C--:B------:R-:W-:Y:S02]  /*ddc0*/  LEA R156, P2, R166, R165.reuse, 0x1 ;  /* 0x000000a5a69c7211 */ /* 0x080fe400078408ff */
[----:B------:R-:W-:-:S02]  /*ddd0*/  LEA R154, P3, R158, R165, 0x1 ;  /* 0x000000a59e9a7211 */ /* 0x000fc400078608ff */
[----:B------:R-:W-:Y:S02]  /*dde0*/  LEA.HI.X.SX32 R153, R164, R167, 0x1, P1 ;  /* 0x000000a7a4997211 */ /* 0x000fe400008f0eff */
[----:B------:R-:W-:Y:S02]  /*ddf0*/  LEA R164, P4, R3, R165, 0x1 ;  /* 0x000000a503a47211 */ /* 0x000fe400078808ff */
[-C--:B------:R-:W-:Y:S02]  /*de00*/  LEA.HI.X.SX32 R157, R166, R167.reuse, 0x1, P2 ;  /* 0x000000a7a69d7211 */ /* 0x080fe400010f0eff */
[----:B------:R-:W-:Y:S02]  /*de10*/  LEA.HI.X.SX32 R155, R158, R167, 0x1, P3 ;  /* 0x000000a79e9b7211 */ /* 0x000fe400018f0eff */
[-C--:B------:R-:W-:Y:S02]  /*de20*/  LEA R162, P1, R168, R165.reuse, 0x1 ;  /* 0x000000a5a8a27211 */ /* 0x080fe400078208ff */
[----:B------:R-:W-:-:S02]  /*de30*/  LEA R158, P2, R90, R165, 0x1 ;  /* 0x000000a55a9e7211 */ /* 0x000fc400078408ff */
[----:B------:R-:W-:Y:S02]  /*de40*/  LEA R160, P3, R170, R165, 0x1 ;  /* 0x000000a5aaa07211 */ /* 0x000fe400078608ff */
[----:B------:R-:W-:Y:S02]  /*de50*/  LEA.HI.X.SX32 R165, R3, R167, 0x1, P4 ;  /* 0x000000a703a57211 */ /* 0x000fe400020f0eff */
[----:B------:R-:W-:Y:S02]  /*de60*/  PRMT R3, R16, 0x7632, R3 ;  /* 0x0000763210037816 */ /* 0x000fe40000000003 */
[----:B0-----:R-:W-:Y:S02]  /*de70*/  PRMT R37, R17, 0x7632, R37 ;  /* 0x0000763211257816 */ /* 0x001fe40000000025 */
[----:B-1----:R-:W-:Y:S01]  /*de80*/  PRMT R27, R8, 0x7632, R27 ;  /* 0x00007632081b7816 */ /* 0x002fe2000000001b */
[----:B------:R0:W-:Y:S01]  /*de90*/  STG.E.U16 desc[UR18][R38.64], R3 ;  /* 0x0000000326007986 */ /* 0x0001e2000c101512 */
[----:B------:R-:W-:-:S02]  /*dea0*/  PRMT R2, R9, 0x7632, R2 ;  /* 0x0000763209027816 */ /* 0x000fc40000000002 */
[----:B------:R-:W-:Y:S01]  /*deb0*/  PRMT R16, R11, 0x7632, R16 ;  /* 0x000076320b107816 */ /* 0x000fe20000000010 */
[----:B------:R1:W-:Y:S01]  /*dec0*/  STG.E.U16 desc[UR18][R40.64], R17 ;  /* 0x0000001128007986 */ /* 0x0003e2000c101512 */
[-C--:B------:R-:W-:Y:S02]  /*ded0*/  LEA.HI.X.SX32 R163, R168, R167.reuse, 0x1, P1 ;  /* 0x000000a7a8a37211 */ /* 0x080fe400008f0eff */
[-C--:B------:R-:W-:Y:S01]  /*dee0*/  LEA.HI.X.SX32 R159, R90, R167.reuse, 0x1, P2 ;  /* 0x000000a75a9f7211 */ /* 0x080fe200010f0eff */
[----:B------:R4:W-:Y:S01]  /*def0*/  STG.E.U16 desc[UR18][R42.64], R37 ;  /* 0x000000252a007986 */ /* 0x0009e2000c101512 */
[----:B------:R-:W-:Y:S02]  /*df00*/  LEA.HI.X.SX32 R161, R170, R167, 0x1, P3 ;  /* 0x000000a7aaa17211 */ /* 0x000fe400018f0eff */
[----:B0-----:R-:W-:Y:S01]  /*df10*/  PRMT R39, R18, 0x7632, R39 ;  /* 0x0000763212277816 */ /* 0x001fe20000000027 */
[----:B------:R-:W-:Y:S01]  /*df20*/  STG.E.U16 desc[UR18][R44.64], R18 ;  /* 0x000000122c007986 */ /* 0x000fe2000c101512 */
[----:B------:R-:W-:-:S02]  /*df30*/  PRMT R3, R10, 0x7632, R3 ;  /* 0x000076320a037816 */ /* 0x000fc40000000003 */
[----:B-1----:R-:W-:Y:S01]  /*df40*/  PRMT R41, R19, 0x7632, R41 ;  /* 0x0000763213297816 */ /* 0x002fe20000000029 */
[----:B------:R0:W-:Y:S01]  /*df50*/  STG.E.U16 desc[UR18][R46.64], R39 ;  /* 0x000000272e007986 */ /* 0x0001e2000c101512 */
[----:B--2---:R-:W-:Y:S02]  /*df60*/  PRMT R40, R31, 0x7632, R40 ;  /* 0x000076321f287816 */ /* 0x004fe40000000028 */
[----:B----4-:R-:W-:Y:S01]  /*df70*/  PRMT R37, R29, 0x7632, R37 ;  /* 0x000076321d257816 */ /* 0x010fe20000000025 */
[----:B------:R1:W-:Y:S01]  /*df80*/  STG.E.U16 desc[UR18][R50.64], R19 ;  /* 0x0000001332007986 */ /* 0x0003e2000c101512 */
[----:B---3--:R-:W-:-:S03]  /*df90*/  PRMT R42, R20, 0x7632, R42 ;  /* 0x00007632142a7816 */ /* 0x008fc6000000002a */
[----:B------:R2:W-:Y:S04]  /*dfa0*/  STG.E.U16 desc[UR18][R52.64], R41 ;  /* 0x0000002934007986 */ /* 0x0005e8000c101512 */
[----:B------:R3:W-:Y:S01]  /*dfb0*/  STG.E.U16 desc[UR18][R48.64], R8 ;  /* 0x0000000830007986 */ /* 0x0007e2000c101512 */
[----:B0-----:R-:W-:Y:S02]  /*dfc0*/  PRMT R39, R30, 0x7632, R39 ;  /* 0x000076321e277816 */ /* 0x001fe40000000027 */
[----:B------:R-:W-:Y:S01]  /*dfd0*/  PRMT R46, R22, 0x7632, R46 ;  /* 0x00007632162e7816 */ /* 0x000fe2000000002e */
[----:B------:R0:W-:Y:S01]  /*dfe0*/  STG.E.U16 desc[UR18][R54.64], R27 ;  /* 0x0000001b36007986 */ /* 0x0001e2000c101512 */
[----:B-1----:R-:W-:-:S03]  /*dff0*/  PRMT R50, R23, 0x7632, R50 ;  /* 0x0000763217327816 */ /* 0x002fc60000000032 */
[----:B------:R-:W-:Y:S01]  /*e000*/  STG.E.U16 desc[UR18][R56.64], R9 ;  /* 0x0000000938007986 */ /* 0x000fe2000c101512 */
[----:B--2---:R-:W-:Y:S02]  /*e010*/  PRMT R52, R4, 0x7632, R52 ;  /* 0x0000763204347816 */ /* 0x004fe40000000034 */
[----:B------:R-:W-:Y:S01]  /*e020*/  PRMT R53, R5, 0x7632, R53 ;  /* 0x0000763205357816 */ /* 0x000fe20000000035 */
[----:B------:R1:W-:Y:S01]  /*e030*/  STG.E.U16 desc[UR18][R58.64], R2 ;  /* 0x000000023a007986 */ /* 0x0003e2000c101512 */
[----:B---3--:R-:W-:Y:S02]  /*e040*/  PRMT R8, R28, 0x7632, R8 ;  /* 0x000076321c087816 */ /* 0x008fe40000000008 */
[----:B------:R-:W-:Y:S01]  /*e050*/  PRMT R48, R21, 0x7632, R48 ;  /* 0x0000763215307816 */ /* 0x000fe20000000030 */
[----:B------:R2:W-:Y:S01]  /*e060*/  STG.E.U16 desc[UR18][R60.64], R10 ;  /* 0x0000000a3c007986 */ /* 0x0005e2000c101512 */
[----:B0-----:R-:W-:-:S03]  /*e070*/  PRMT R55, R6, 0x7632, R55 ;  /* 0x0000763206377816 */ /* 0x001fc60000000037 */
[----:B------:R0:W-:Y:S04]  /*e080*/  STG.E.U16 desc[UR18][R62.64], R3 ;  /* 0x000000033e007986 */ /* 0x0001e8000c101512 */
[----:B------:R3:W-:Y:S01]  /*e090*/  STG.E.U16 desc[UR18][R64.64], R11 ;  /* 0x0000000b40007986 */ /* 0x0007e2000c101512 */
[----:B-1----:R-:W-:-:S03]  /*e0a0*/  PRMT R59, R12, 0x7632, R59 ;  /* 0x000076320c3b7816 */ /* 0x002fc6000000003b */
[----:B------:R1:W-:Y:S01]  /*e0b0*/  STG.E.U16 desc[UR18][R70.64], R16 ;  /* 0x0000001046007986 */ /* 0x0003e2000c101512 */
[----:B--2---:R-:W-:-:S03]  /*e0c0*/  PRMT R60, R7, 0x7632, R60 ;  /* 0x00007632073c7816 */ /* 0x004fc6000000003c */
[----:B------:R2:W-:Y:S01]  /*e0d0*/  STG.E.U16 desc[UR18][R68.64], R28 ;  /* 0x0000001c44007986 */ /* 0x0005e2000c101512 */
[----:B0-----:R-:W-:Y:S02]  /*e0e0*/  PRMT R63, R13, 0x7632, R63 ;  /* 0x000076320d3f7816 */ /* 0x001fe4000000003f */
[----:B------:R-:W-:Y:S01]  /*e0f0*/  SHF.L.U32 R3, R169, 0x2, RZ ;  /* 0x00000002a9037819 */ /* 0x000fe200000006ff */
[----:B------:R-:W-:Y:S01]  /*e100*/  STG.E.U16 desc[UR18][R66.64], R8 ;  /* 0x0000000842007986 */ /* 0x000fe2000c101512 */
[----:B---3--:R-:W-:Y:S02]  /*e110*/  PRMT R64, R14, 0x7632, R64 ;  /* 0x000076320e407816 */ /* 0x008fe40000000040 */
[----:B------:R-:W-:Y:S01]  /*e120*/  PRMT R65, R15, 0x7632, R65 ;  /* 0x000076320f417816 */ /* 0x000fe20000000041 */
[----:B------:R0:W3:Y:S01]  /*e130*/  LDS.128 R8, [R0+UR7+0x1000] ;  /* 0x0010000700087984 */ /* 0x0000e20008000c00 */
[----:B-1----:R-:W-:-:S03]  /*e140*/  PRMT R70, R34, 0x7632, R70 ;  /* 0x0000763222467816 */ /* 0x002fc60000000046 */
[----:B------:R-:W-:Y:S01]  /*e150*/  STG.E.U16 desc[UR18][R76.64], R29 ;  /* 0x0000001d4c007986 */ /* 0x000fe2000c101512 */
[----:B--2---:R-:W-:-:S03]  /*e160*/  PRMT R68, R32, 0x7632, R68 ;  /* 0x0000763220447816 */ /* 0x004fc60000000044 */
[----:B------:R1:W-:Y:S01]  /*e170*/  STG.E.U16 desc[UR18][R74.64], R37 ;  /* 0x000000254a007986 */ /* 0x0003e2000c101512 */
[----:B0-----:R-:W-:-:S03]  /*e180*/  LOP3.LUT R0, R172, 0xff, RZ, 0xc0, !PT ;  /* 0x000000ffac007812 */ /* 0x001fc600078ec0ff */
[----:B------:R0:W-:Y:S01]  /*e190*/  STG.E.U16 desc[UR18][R72.64], R30 ;  /* 0x0000001e48007986 */ /* 0x0001e2000c101512 */
[----:B------:R-:W-:Y:S01]  /*e1a0*/  ISETP.GE.U32.AND P1, PT, R0, 0x80, PT ;  /* 0x000000800000780c */ /* 0x000fe20003f26070 */
[----:B------:R-:W-:Y:S02]  /*e1b0*/  IMAD.HI R0, R169, 0x4, RZ ;  /* 0x00000004a9007827 */ /* 0x000fe400078e02ff */
[----:B------:R2:W-:Y:S04]  /*e1c0*/  STG.E.U16 desc[UR18][R78.64], R39 ;  /* 0x000000274e007986 */ /* 0x0005e8000c101512 */
[----:B------:R4:W-:Y:S01]  /*e1d0*/  STG.E.U16 desc[UR18][R82.64], R31 ;  /* 0x0000001f52007986 */ /* 0x0009e2000c101512 */
[----:B-1----:R-:W-:-:S03]  /*e1e0*/  PRMT R74, R35, 0x7632, R74 ;  /* 0x00007632234a7816 */ /* 0x002fc6000000004a */
[----:B------:R-:W-:Y:S01]  /*e1f0*/  STG.E.U16 desc[UR18][R80.64], R40 ;  /* 0x0000002850007986 */ /* 0x000fe2000c101512 */
[----:B0-----:R-:W-:-:S03]  /*e200*/  PRMT R72, R33, 0x7632, R72 ;  /* 0x0000763221487816 */ /* 0x001fc60000000048 */
[----:B------:R-:W-:Y:S04]  /*e210*/  STG.E.U16 desc[UR18][R88.64], R20 ;  /* 0x0000001458007986 */ /* 0x000fe8000c101512 */
[----:B------:R-:W-:Y:S04]  /*e220*/  STG.E.U16 desc[UR18][R84.64], R42 ;  /* 0x0000002a54007986 */ /* 0x000fe8000c101512 */
[----:B------:R-:W-:Y:S04]  /*e230*/  STG.E.U16 desc[UR18][R86.64], R21 ;  /* 0x0000001556007986 */ /* 0x000fe8000c101512 */
[----:B------:R-:W-:Y:S01]  /*e240*/  STG.E.U16 desc[UR18][R96.64], R48 ;  /* 0x0000003060007986 */ /* 0x000fe2000c101512 */
[----:B---3--:R-:W-:-:S02]  /*e250*/  PRMT R76, R8, 0x7632, R76 ;  /* 0x00007632084c7816 */ /* 0x008fc4000000004c */
[----:B------:R-:W-:Y:S01]  /*e260*/  PRMT R77, R9, 0x7632, R77 ;  /* 0x00007632094d7816 */ /* 0x000fe2000000004d */
[----:B------:R-:W-:Y:S01]  /*e270*/  STG.E.U16 desc[UR18][R94.64], R22 ;  /* 0x000000165e007986 */ /* 0x000fe2000c101512 */
[----:B--2---:R-:W-:Y:S02]  /*e280*/  PRMT R79, R10, 0x7632, R79 ;  /* 0x000076320a4f7816 */ /* 0x004fe4000000004f */
[----:B----4-:R-:W-:Y:S01]  /*e290*/  PRMT R82, R11, 0x7632, R82 ;  /* 0x000076320b527816 */ /* 0x010fe20000000052 */
[----:B------:R-:W-:Y:S04]  /*e2a0*/  STG.E.U16 desc[UR18][R92.64], R46 ;  /* 0x0000002e5c007986 */ /* 0x000fe8000c101512 */
[----:B------:R-:W-:Y:S04]  /*e2b0*/  STG.E.U16 desc[UR18][R102.64], R23 ;  /* 0x0000001766007986 */ /* 0x000fe8000c101512 */
[----:B------:R-:W-:Y:S04]  /*e2c0*/  STG.E.U16 desc[UR18][R100.64], R50 ;  /* 0x0000003264007986 */ /* 0x000fe8000c101512 */
[----:B------:R-:W-:Y:S04]  /*e2d0*/  STG.E.U16 desc[UR18][R98.64], R4 ;  /* 0x0000000462007986 */ /* 0x000fe8000c101512 */
[----:B------:R-:W-:Y:S04]  /*e2e0*/  STG.E.U16 desc[UR18][R104.64], R52 ;  /* 0x0000003468007986 */ /* 0x000fe8000c101512 */
[----:B------:R0:W-:Y:S04]  /*e2f0*/  STG.E.U16 desc[UR18][R108.64], R5 ;  /* 0x000000056c007986 */ /* 0x0001e8000c101512 */
[----:B------:R-:W-:Y:S04]  /*e300*/  STG.E.U16 desc[UR18][R106.64], R53 ;  /* 0x000000356a007986 */ /* 0x000fe8000c101512 */
[----:B------:R-:W-:Y:S04]  /*e310*/  STG.E.U16 desc[UR18][R114.64], R6 ;  /* 0x0000000672007986 */ /* 0x000fe8000c101512 */
[----:B------:R-:W-:Y:S01]  /*e320*/  STG.E.U16 desc[UR18][R110.64], R55 ;  /* 0x000000376e007986 */ /* 0x000fe2000c101512 */
[----:B0-----:R-:W0:Y:S03]  /*e330*/  LDC.64 R4, c[0x0][0x3a0] ;  /* 0x0000e800ff047b82 */ /* 0x001e260000000a00 */
[----:B------:R-:W-:Y:S04]  /*e340*/  STG.E.U16 desc[UR18][R112.64], R7 ;  /* 0x0000000770007986 */ /* 0x000fe8000c101512 */
[----:B------:R-:W-:Y:S04]  /*e350*/  STG.E.U16 desc[UR18][R120.64], R60 ;  /* 0x0000003c78007986 */ /* 0x000fe8000c101512 */
[----:B------:R-:W-:Y:S04]  /*e360*/  STG.E.U16 desc[UR18][R116.64], R12 ;  /* 0x0000000c74007986 */ /* 0x000fe8000c101512 */
[----:B------:R-:W-:Y:S04]  /*e370*/  STG.E.U16 desc[UR18][R118.64], R59 ;  /* 0x0000003b76007986 */ /* 0x000fe8000c101512 */
[----:B------:R-:W-:Y:S04]  /*e380*/  STG.E.U16 desc[UR18][R122.64], R13 ;  /* 0x0000000d7a007986 */ /* 0x000fe8000c101512 */
[----:B------:R-:W-:Y:S01]  /*e390*/  STG.E.U16 desc[UR18][R126.64], R63 ;  /* 0x0000003f7e007986 */ /* 0x000fe2000c101512 */
[----:B0-----:R-:W-:-:S03]  /*e3a0*/  IADD3 R2, P2, P3, R3, UR6, R4 ;  /* 0x0000000603027c10 */ /* 0x001fc6000fb5e004 */
[----:B------:R-:W-:Y:S01]  /*e3b0*/  STG.E.U16 desc[UR18][R124.64], R14 ;  /* 0x0000000e7c007986 */ /* 0x000fe2000c101512 */
[----:B------:R-:W-:-:S03]  /*e3c0*/  IADD3.X R3, PT, PT, R0, UR5, R5, P2, P3 ;  /* 0x0000000500037c10 */ /* 0x000fc600097e6405 */
[----:B------:R-:W-:Y:S04]  /*e3d0*/  STG.E.U16 desc[UR18][R128.64], R64 ;  /* 0x0000004080007986 */ /* 0x000fe8000c101512 */
        /* <DEDUP_REMOVED lines=17> */
[----:B------:R-:W-:Y:S01]  /*e4f0*/  STG.E.U16 desc[UR18][R164.64], R82 ;  /* 0x00000052a4007986 */ /* 0x000fe2000c101512 */
[----:B------:R-:W-:Y:S06]  /*e500*/  BAR.SYNC.DEFER_BLOCKING 0x0 ;  /* 0x0000000000007b1d */ /* 0x000fec0000010000 */
[----:B------:R-:W-:Y:S02]  /*e510*/  STSM.16.M88 [R252], R91 ;  /* 0x0000005bfc007844 */ /* 0x000fe40000000000 */
[----:B------:R-:W-:Y:S06]  /*e520*/  BAR.SYNC.DEFER_BLOCKING 0x0 ;  /* 0x0000000000007b1d */ /* 0x000fec0000010000 */
[----:B------:R-:W0:Y:S04]  /*e530*/  LDSM.16.M88 R249, [R249+UR7] ;  /* 0x00000007f9f9783b */ /* 0x000e280008000000 */
[----:B0-----:R0:W-:Y:S01]  /*e540*/  @!P1 STG.E desc[UR18][R2.64], R249 ;  /* 0x000000f902009986 */ /* 0x0011e2000c101912 */
[----:B------:R-:W-:Y:S06]  /*e550*/  BAR.SYNC.DEFER_BLOCKING 0x0 ;  /* 0x0000000000007b1d */ /* 0x000fec0000010000 */
[----:B------:R-:W-:Y:S05]  /*e560*/  @P0 BRA `(.L_x_20) ;  /* 0x0000000000a00947 */ /* 0x000fea0003800000 */
[----:B------:R-:W1:Y:S01]  /*e570*/  S2UR UR5, SR_CgaCtaId ;  /* 0x00000000000579c3 */ /* 0x000e620000008800 */
[----:B------:R-:W-:Y:S01]  /*e580*/  NOP ;  /* 0x0000000000007918 */ /* 0x000fe20000000000 */
[----:B------:R-:W-:Y:S01]  /*e590*/  UMOV UR4, 0x50 ;  /* 0x0000005000047882 */ /* 0x000fe20000000000 */
[----:B------:R-:W-:Y:S01]  /*e5a0*/  IMAD.U32 R0, RZ, RZ, UR8 ;  /* 0x00000008ff007e24 */ /* 0x000fe2000f8e00ff */
[----:B0-----:R-:W-:Y:S02]  /*e5b0*/  MOV R3, 0xffff ;  /* 0x0000ffff00037802 */ /* 0x001fe40000000f00 */
[----:B------:R-:W-:Y:S02]  /*e5c0*/  MOV R7, 0x1 ;  /* 0x0000000100077802 */ /* 0x000fe40000000f00 */
[----:B------:R-:W-:-:S04]  /*e5d0*/  LOP3.LUT R0, R0, 0xffff, RZ, 0xc0, !PT ;  /* 0x0000ffff00007812 */ /* 0x000fc800078ec0ff */
[----:B------:R-:W-:-:S05]  /*e5e0*/  SHF.R.U32.HI R0, RZ, 0x5, R0 ;  /* 0x00000005ff007819 */ /* 0x000fca0000011600 */
[----:B------:R-:W-:Y:S01]  /*e5f0*/  VIADD R2, R0, 0x10 ;  /* 0x0000001000027836 */ /* 0x000fe20000000000 */
[----:B------:R-:W-:Y:S01]  /*e600*/  SHF.L.U32 R0, R3, R0, RZ ;  /* 0x0000000003007219 */ /* 0x000fe200000006ff */
[----:B-1----:R-:W-:-:S03]  /*e610*/  ULEA UR6, UR5, UR4, 0x18 ;  /* 0x0000000405067291 */ /* 0x002fc6000f8ec0ff */
[----:B------:R-:W-:-:S04]  /*e620*/  SHF.L.U32 R3, R7, R2, RZ ;  /* 0x0000000207037219 */ /* 0x000fc800000006ff */
[----:B------:R-:W-:Y:S02]  /*e630*/  LOP3.LUT R0, R3, R0, RZ, 0xfc, !PT ;  /* 0x0000000003007212 */ /* 0x000fe400078efcff */
[----:B------:R-:W0:Y:S02]  /*e640*/  LDS R5, [UR6] ;  /* 0x00000006ff057984 */ /* 0x000e240008000800 */
[C---:B------:R-:W-:Y:S02]  /*e650*/  LOP3.LUT R2, R0.reuse, 0xffff, RZ, 0xc0, !PT ;  /* 0x0000ffff00027812 */ /* 0x040fe400078ec0ff */
[----:B0-----:R-:W-:-:S04]  /*e660*/  LOP3.LUT R3, R0, 0xffff, R5, 0x80, !PT ;  /* 0x0000ffff00037812 */ /* 0x001fc800078e8005 */
[----:B------:R-:W-:-:S13]  /*e670*/  ISETP.NE.AND P0, PT, R3, R2, PT ;  /* 0x000000020300720c */ /* 0x000fda0003f05270 */
[----:B------:R-:W-:Y:S05]  /*e680*/  @P0 BRA `(.L_x_21) ;  /* 0x0000000000500947 */ /* 0x000fea0003800000 */
[----:B------:R-:W-:Y:S02]  /*e690*/  SHF.R.U32.HI R5, RZ, 0x10, R5 ;  /* 0x00000010ff057819 */ /* 0x000fe40000011605 */
[----:B------:R-:W-:-:S04]  /*e6a0*/  SHF.R.U32.HI R2, RZ, 0x10, R0 ;  /* 0x00000010ff027819 */ /* 0x000fc80000011600 */
[----:B------:R-:W-:-:S04]  /*e6b0*/  LOP3.LUT R5, R5, R2, RZ, 0xc0, !PT ;  /* 0x0000000205057212 */ /* 0x000fc800078ec0ff */
[----:B------:R-:W-:-:S13]  /*e6c0*/  ISETP.NE.AND P0, PT, R5, R2, PT ;  /* 0x000000020500720c */ /* 0x000fda0003f05270 */
[----:B------:R-:W-:Y:S05]  /*e6d0*/  @P0 BRA `(.L_x_22) ;  /* 0x0000000000300947 */ /* 0x000fea0003800000 */
[----:B------:R-:W-:Y:S01]  /*e6e0*/  R2UR UR4, R0 ;  /* 0x00000000000472ca */ /* 0x000fe200000e0000 */
[----:B------:R-:W-:Y:S01]  /*e6f0*/  VOTEU.ANY UR5, UPT, PT ;  /* 0x0000000000057886 */ /* 0x000fe200038e0100 */
[----:B------:R-:W0:Y:S01]  /*e700*/  S2R R0, SR_LANEID ;  /* 0x0000000000007919 */ /* 0x000e220000000000 */
[----:B------:R-:W-:-:S10]  /*e710*/  UFLO.U32 UR5, UR5 ;  /* 0x00000005000572bd */ /* 0x000fd400080e0000 */
[----:B------:R-:W-:-:S06]  /*e720*/  ULOP3.LUT UR4, URZ, UR4, URZ, 0x33, !UPT ;  /* 0x00000004ff047292 */ /* 0x000fcc000f8e33ff */
[----:B------:R-:W-:-:S04]  /*e730*/  MOV R2, UR4 ;  /* 0x0000000400027c02 */ /* 0x000fc80008000f00 */
[----:B------:R-:W1:Y:S02]  /*e740*/  REDUX UR7, R2 ;  /* 0x00000000020773c4 */ /* 0x000e640000000000 */
[----:B------:R2:W-:Y:S01]  /*e750*/  UTCATOMSWS.AND URZ, UR4 ;  /* 0x0000000400ff79e3 */ /* 0x0005e20008000000 */
[----:B0-----:R-:W-:Y:S02]  /*e760*/  ISETP.EQ.U32.AND P0, PT, R0, UR5, PT ;  /* 0x0000000500007c0c */ /* 0x001fe4000bf02070 */
[----:B-1----:R-:W-:-:S11]  /*e770*/  MOV R0, UR7 ;  /* 0x0000000700007c02 */ /* 0x002fd60008000f00 */
[----:B------:R2:W-:Y:S01]  /*e780*/  @P0 ATOMS.AND RZ, [UR6], R0 ;  /* 0x00000000ffff098c */ /* 0x0005e2000a800006 */
[----:B------:R-:W-:Y:S05]  /*e790*/  BRA `(.L_x_20) ;  /* 0x0000000000147947 */ /* 0x000fea0003800000 */
.L_x_22:
[----:B------:R-:W-:-:S07]  /*e7a0*/  MOV R2, 0xe7c0 ;  /* 0x0000e7c000027802 */ /* 0x000fce0000000f00 */
[----:B------:R-:W-:Y:S05]  /*e7b0*/  CALL.REL.NOINC `($__internal_0_$__cuda_sm10x_tcgen05_guardrail_trap_col_being_dealloced_not_returned_by_alloc) ;  /* 0x0000000000447944 */ /* 0x000fea0003c00000 */
[----:B------:R-:W-:Y:S05]  /*e7c0*/  BRA `(.L_x_20) ;  /* 0x0000000000087947 */ /* 0x000fea0003800000 */
.L_x_21:
[----:B------:R-:W-:-:S07]  /*e7d0*/  MOV R2, 0xe7f0 ;  /* 0x0000e7f000027802 */ /* 0x000fce0000000f00 */
[----:B------:R-:W-:Y:S05]  /*e7e0*/  CALL.REL.NOINC `($__internal_2_$__cuda_sm10x_tcgen05_guardrail_trap_unallocated_columns_being_dealloced) ;  /* 0x0000000000507944 */ /* 0x000fea0003c00000 */
.L_x_20:
[----:B------:R-:W-:Y:S01]  /*e7f0*/  NOP ;  /* 0x0000000000007918 */ /* 0x000fe20000000000 */
[----:B--2---:R-:W-:Y:S05]  /*e800*/  EXIT ;  /* 0x000000000000794d */ /* 0x004fea0003800000 */
.L_x_8:
[----:B------:R-:W1:Y:S02]  /*e810*/  SYNCS.PHASECHK.TRANS64.TRYWAIT P4, [UR7+0x10000], RZ ;  /* 0x010000ffff0075a7 */ /* 0x000e640008081107 */
[----:B-1----:R-:W-:Y:S05]  /*e820*/  @!P4 BRA `(.L_x_8) ;  /* 0xfffffffc00f8c947 */ /* 0x002fea000383ffff */
[----:B------:R-:W-:Y:S05]  /*e830*/  BRA `(.L_x_7) ;  /* 0xffffff5000c87947 */ /* 0x000fea000383ffff */
.L_x_14:
[----:B------:R-:W0:Y:S02]  /*e840*/  SYNCS.PHASECHK.TRANS64.TRYWAIT P2, [UR7+0x20010], RZ ;  /* 0x020010ffff0075a7 */ /* 0x000e240008041107 */
[----:B0-----:R-:W-:Y:S05]  /*e850*/  @!P2 BRA `(.L_x_14) ;  /* 0xfffffffc00f8a947 */ /* 0x001fea000383ffff */
[----:B------:R-:W-:Y:S05]  /*e860*/  BRA `(.L_x_23) ;  /* 0xffffffa8000c7947 */ /* 0x000fea000383ffff */
.L_x_15:
[----:B------:R-:W1:Y:S02]  /*e870*/  SYNCS.PHASECHK.TRANS64.TRYWAIT P2, [UR10], R248 ;  /* 0x000000f8ff0075a7 */ /* 0x000e64000804110a */
[----:B-1----:R-:W-:Y:S05]  /*e880*/  @!P2 BRA `(.L_x_15) ;  /* 0xfffffffc00f8a947 */ /* 0x002fea000383ffff */
[----:B------:R-:W-:Y:S05]  /*e890*/  BRA `(.L_x_24) ;  /* 0xffffffbc00c87947 */ /* 0x000fea000383ffff */
.L_x_19:
[----:B------:R-:W0:Y:S02]  /*e8a0*/  SYNCS.PHASECHK.TRANS64.TRYWAIT P2, [UR10], R2 ;  /* 0x00000002ff0075a7 */ /* 0x000e24000804110a */
[----:B0-----:R-:W-:Y:S05]  /*e8b0*/  @!P2 BRA `(.L_x_19) ;  /* 0xfffffffc00f8a947 */ /* 0x001fea000383ffff */
[----:B------:R-:W-:Y:S05]  /*e8c0*/  BRA `(.L_x_18) ;  /* 0xffffffd400787947 */ /* 0x000fea000383ffff */
        .weak           $__internal_0_$__cuda_sm10x_tcgen05_guardrail_trap_col_being_dealloced_not_returned_by_alloc
        .type           $__internal_0_$__cuda_sm10x_tcgen05_guardrail_trap_col_being_dealloced_not_returned_by_alloc,@function
        .size           $__internal_0_$__cuda_sm10x_tcgen05_guardrail_trap_col_being_dealloced_not_returned_by_alloc,($__internal_1_$__cuda_sm10x_tcgen05_guardrail_trap_phase_invalid_during_alloc - $__internal_0_$__cuda_sm10x_tcgen05_guardrail_trap_col_being_dealloced_not_returned_by_alloc)
$__internal_0_$__cuda_sm10x_tcgen05_guardrail_trap_col_being_dealloced_not_returned_by_alloc:
[----:B------:R-:W-:Y:S05]  /*e8d0*/  BPT.TRAP 0x1 ;  /* 0x000000040000795c */ /* 0x000fea0000300000 */
[----:B------:R-:W-:-:S04]  /*e8e0*/  IMAD.MOV.U32 R3, RZ, RZ, 0x0 ;  /* 0x00000000ff037424 */ /* 0x000fc800078e00ff */
[----:B------:R-:W-:Y:S05]  /*e8f0*/  RET.REL.NODEC R2 `(attn_fwd) ;  /* 0xffffff1402c07950 */ /* 0x000fea0003c3ffff */
        .weak           $__internal_1_$__cuda_sm10x_tcgen05_guardrail_trap_phase_invalid_during_alloc
        .type           $__internal_1_$__cuda_sm10x_tcgen05_guardrail_trap_phase_invalid_during_alloc,@function
        .size           $__internal_1_$__cuda_sm10x_tcgen05_guardrail_trap_phase_invalid_during_alloc,($__internal_2_$__cuda_sm10x_tcgen05_guardrail_trap_unallocated_columns_being_dealloced - $__internal_1_$__cuda_sm10x_tcgen05_guardrail_trap_phase_invalid_during_alloc)
$__internal_1_$__cuda_sm10x_tcgen05_guardrail_trap_phase_invalid_during_alloc:
[----:B------:R-:W-:Y:S05]  /*e900*/  BPT.TRAP 0x1 ;  /* 0x000000040000795c */ /* 0x000fea0000300000 */
[----:B------:R-:W-:-:S04]  /*e910*/  HFMA2 R3, -RZ, RZ, 0, 0 ;  /* 0x00000000ff037431 */ /* 0x000fc800000001ff */
[----:B------:R-:W-:Y:S05]  /*e920*/  RET.REL.NODEC R2 `(attn_fwd) ;  /* 0xffffff1402b47950 */ /* 0x000fea0003c3ffff */
        .weak           $__internal_2_$__cuda_sm10x_tcgen05_guardrail_trap_unallocated_columns_being_dealloced
        .type           $__internal_2_$__cuda_sm10x_tcgen05_guardrail_trap_unallocated_columns_being_dealloced,@function
        .size           $__internal_2_$__cuda_sm10x_tcgen05_guardrail_trap_unallocated_columns_being_dealloced,(.L_x_28 - $__internal_2_$__cuda_sm10x_tcgen05_guardrail_trap_unallocated_columns_being_dealloced)
$__internal_2_$__cuda_sm10x_tcgen05_guardrail_trap_unallocated_columns_being_dealloced:
[----:B------:R-:W-:Y:S05]  /*e930*/  BPT.TRAP 0x1 ;  /* 0x000000040000795c */ /* 0x000fea0000300000 */
[----:B------:R-:W-:-:S04]  /*e940*/  MOV R3, 0x0 ;  /* 0x0000000000037802 */ /* 0x000fc80000000f00 */
[----:B------:R-:W-:Y:S05]  /*e950*/  RET.REL.NODEC R2 `(attn_fwd) ;  /* 0xffffff1402a87950 */ /* 0x000fea0003c3ffff */
.L_x_25:
[----:B------:R-:W-:-:S00]  /*e960*/  BRA `(.L_x_25) ;  /* 0xfffffffc00fc7947 */ /* 0x000fc0000383ffff */
[----:B------:R-:W-:-:S00]  /*e970*/  NOP ;  /* 0x0000000000007918 */ /* 0x000fc00000000000 */
        /* <DEDUP_REMOVED lines=8> */
.L_x_28:


//--------------------- .nv.global.init           --------------------------
	.section	.nv.global.init,"aw",@progbits
.nv.global.init:
	.type		_$_str,@object
	.size		_$_str,(.L_3 - _$_str)
_$_str:
        /*0000*/ 	.byte	0x5f, 0x5f, 0x43, 0x55, 0x44, 0x41, 0x5f, 0x46, 0x54, 0x5a, 0x00
.L_3:


//--------------------- .nv.shared.attn_fwd       --------------------------
	.section	.nv.shared.attn_fwd,"aw",@nobits
	.sectionflags	@""
	.align	16
	.zero		1024


//--------------------- .nv.shared.reserved.0     --------------------------
	.section	.nv.shared.reserved.0,"aw",@nobits
	.align	8
	.weak		__nv_reservedSMEM_offset_0_alias
	.size		__nv_reservedSMEM_offset_0_alias, 0, 64
	.other		__nv_reservedSMEM_offset_0_alias,@"STO_CUDA_RESERVED_SHARED STV_DEFAULT"
__nv_reservedSMEM_offset_0_alias:
	.zero		0
.nv.shared.reserved.0:
	.zero		64
	.weak		__nv_reservedSMEM_allocation_phase
	.type		__nv_reservedSMEM_allocation_phase,@object
	.size		__nv_reservedSMEM_allocation_phase,(.L_0 - __nv_reservedSMEM_allocation_phase)
__nv_reservedSMEM_allocation_phase:
	.zero		1
.L_0:
	.zero		7
	.weak		__nv_reservedSMEM_devtool_atexit_pc
	.type		__nv_reservedSMEM_devtool_atexit_pc,@object
	.size		__nv_reservedSMEM_devtool_atexit_pc,(__nv_reservedSMEM_allocation_mask - __nv_reservedSMEM_devtool_atexit_pc)
__nv_reservedSMEM_devtool_atexit_pc:
	.zero		8
	.weak		__nv_reservedSMEM_allocation_mask
	.type		__nv_reservedSMEM_allocation_mask,@object
	.size		__nv_reservedSMEM_allocation_mask,(.L_2 - __nv_reservedSMEM_allocation_mask)
__nv_reservedSMEM_allocation_mask:
	.zero		4
.L_2:


//--------------------- .nv.constant0.attn_fwd    --------------------------
	.section	.nv.constant0.attn_fwd,"a",@progbits
	.sectionflags	@""
	.align	4
.nv.constant0.attn_fwd:
	.zero		1032


//--------------------- SYMBOLS --------------------------

	.type		.nv.reservedSmem.offset0,@object
	.size		.nv.reservedSmem.offset0,0x4
	.type		.nv.reservedSmem.cap,@object
	.size		.nv.reservedSmem.cap,0x4
